//
// Generated by NVIDIA NVVM Compiler
//
// Compiler Build ID: CL-36424714
// Cuda compilation tools, release 13.0, V13.0.88
// Based on NVVM 20.0.0
//

.version 9.0
.target sm_100
.address_size 64

	// .globl	_Z16plain_matrix_mulPfS_S_i
// _ZZ16tiled_matrix_mulPfS_S_iE4ds_M has been demoted
// _ZZ16tiled_matrix_mulPfS_S_iE4ds_N has been demoted
// _ZZ25practical_tile_matrix_mulPfS_S_iE4ds_M has been demoted
// _ZZ25practical_tile_matrix_mulPfS_S_iE4ds_N has been demoted

.visible .entry _Z16plain_matrix_mulPfS_S_i(
	.param .u64 .ptr .align 1 _Z16plain_matrix_mulPfS_S_i_param_0,
	.param .u64 .ptr .align 1 _Z16plain_matrix_mulPfS_S_i_param_1,
	.param .u64 .ptr .align 1 _Z16plain_matrix_mulPfS_S_i_param_2,
	.param .u32 _Z16plain_matrix_mulPfS_S_i_param_3
)
{
	.reg .pred 	%p<10>;
	.reg .b32 	%r<42>;
	.reg .b32 	%f<67>;
	.reg .b64 	%rd<67>;

	ld.param.u64 	%rd14, [_Z16plain_matrix_mulPfS_S_i_param_0];
	ld.param.u64 	%rd15, [_Z16plain_matrix_mulPfS_S_i_param_1];
	ld.param.u32 	%r19, [_Z16plain_matrix_mulPfS_S_i_param_3];
	cvta.to.global.u64 	%rd1, %rd15;
	cvta.to.global.u64 	%rd2, %rd14;
	mov.u32 	%r20, %ctaid.x;
	mov.u32 	%r21, %ntid.x;
	mov.u32 	%r22, %tid.x;
	mad.lo.s32 	%r1, %r20, %r21, %r22;
	mov.u32 	%r23, %ctaid.y;
	mov.u32 	%r24, %ntid.y;
	mov.u32 	%r25, %tid.y;
	mad.lo.s32 	%r26, %r23, %r24, %r25;
	max.s32 	%r27, %r1, %r26;
	setp.ge.s32 	%p1, %r27, %r19;
	@%p1 bra 	$L__BB0_13;
	mul.lo.s32 	%r3, %r19, %r26;
	and.b32  	%r4, %r19, 7;
	setp.lt.u32 	%p2, %r19, 8;
	mov.f32 	%f66, 0f00000000;
	mov.b32 	%r40, 0;
	@%p2 bra 	$L__BB0_4;
	and.b32  	%r40, %r19, 2147483640;
	neg.s32 	%r38, %r40;
	mul.wide.s32 	%rd16, %r19, 4;
	add.s64 	%rd3, %rd1, %rd16;
	shl.b32 	%r7, %r19, 3;
	mul.wide.s32 	%rd17, %r19, 8;
	add.s64 	%rd4, %rd1, %rd17;
	mul.wide.s32 	%rd18, %r19, 12;
	add.s64 	%rd5, %rd1, %rd18;
	mul.wide.s32 	%rd19, %r19, 16;
	add.s64 	%rd6, %rd1, %rd19;
	mul.wide.s32 	%rd20, %r19, 20;
	add.s64 	%rd7, %rd1, %rd20;
	mul.wide.s32 	%rd21, %r19, 24;
	add.s64 	%rd8, %rd1, %rd21;
	mul.wide.s32 	%rd22, %r19, 28;
	add.s64 	%rd9, %rd1, %rd22;
	mul.wide.u32 	%rd23, %r3, 4;
	add.s64 	%rd24, %rd23, %rd2;
	add.s64 	%rd66, %rd24, 16;
	mov.f32 	%f66, 0f00000000;
	mov.u32 	%r37, %r1;
$L__BB0_3:
	.pragma "nounroll";
	mul.wide.s32 	%rd25, %r37, 4;
	add.s64 	%rd26, %rd3, %rd25;
	add.s64 	%rd27, %rd4, %rd25;
	add.s64 	%rd28, %rd5, %rd25;
	add.s64 	%rd29, %rd6, %rd25;
	add.s64 	%rd30, %rd7, %rd25;
	add.s64 	%rd31, %rd8, %rd25;
	add.s64 	%rd32, %rd9, %rd25;
	add.s64 	%rd33, %rd1, %rd25;
	ld.global.f32 	%f16, [%rd66+-16];
	ld.global.f32 	%f17, [%rd33];
	fma.rn.f32 	%f18, %f16, %f17, %f66;
	ld.global.f32 	%f19, [%rd66+-12];
	ld.global.f32 	%f20, [%rd26];
	fma.rn.f32 	%f21, %f19, %f20, %f18;
	ld.global.f32 	%f22, [%rd66+-8];
	ld.global.f32 	%f23, [%rd27];
	fma.rn.f32 	%f24, %f22, %f23, %f21;
	ld.global.f32 	%f25, [%rd66+-4];
	ld.global.f32 	%f26, [%rd28];
	fma.rn.f32 	%f27, %f25, %f26, %f24;
	ld.global.f32 	%f28, [%rd66];
	ld.global.f32 	%f29, [%rd29];
	fma.rn.f32 	%f30, %f28, %f29, %f27;
	ld.global.f32 	%f31, [%rd66+4];
	ld.global.f32 	%f32, [%rd30];
	fma.rn.f32 	%f33, %f31, %f32, %f30;
	ld.global.f32 	%f34, [%rd66+8];
	ld.global.f32 	%f35, [%rd31];
	fma.rn.f32 	%f36, %f34, %f35, %f33;
	ld.global.f32 	%f37, [%rd66+12];
	ld.global.f32 	%f38, [%rd32];
	fma.rn.f32 	%f66, %f37, %f38, %f36;
	add.s32 	%r38, %r38, 8;
	add.s32 	%r37, %r37, %r7;
	add.s64 	%rd66, %rd66, 32;
	setp.ne.s32 	%p3, %r38, 0;
	@%p3 bra 	$L__BB0_3;
$L__BB0_4:
	setp.eq.s32 	%p4, %r4, 0;
	@%p4 bra 	$L__BB0_12;
	and.b32  	%r13, %r19, 3;
	setp.lt.u32 	%p5, %r4, 4;
	@%p5 bra 	$L__BB0_7;
	add.s32 	%r29, %r40, %r3;
	mul.wide.u32 	%rd34, %r29, 4;
	add.s64 	%rd35, %rd2, %rd34;
	ld.global.f32 	%f40, [%rd35];
	mad.lo.s32 	%r30, %r40, %r19, %r1;
	mul.wide.s32 	%rd36, %r30, 4;
	add.s64 	%rd37, %rd1, %rd36;
	ld.global.f32 	%f41, [%rd37];
	fma.rn.f32 	%f42, %f40, %f41, %f66;
	cvt.u64.u32 	%rd38, %r3;
	cvt.u64.u32 	%rd39, %r40;
	add.s64 	%rd40, %rd39, %rd38;
	shl.b64 	%rd41, %rd40, 2;
	add.s64 	%rd42, %rd2, %rd41;
	ld.global.f32 	%f43, [%rd42+4];
	mul.wide.s32 	%rd43, %r19, 4;
	add.s64 	%rd44, %rd37, %rd43;
	ld.global.f32 	%f44, [%rd44];
	fma.rn.f32 	%f45, %f43, %f44, %f42;
	ld.global.f32 	%f46, [%rd42+8];
	add.s64 	%rd45, %rd44, %rd43;
	ld.global.f32 	%f47, [%rd45];
	fma.rn.f32 	%f48, %f46, %f47, %f45;
	ld.global.f32 	%f49, [%rd42+12];
	add.s64 	%rd46, %rd45, %rd43;
	ld.global.f32 	%f50, [%rd46];
	fma.rn.f32 	%f66, %f49, %f50, %f48;
	add.s32 	%r40, %r40, 4;
$L__BB0_7:
	setp.eq.s32 	%p6, %r13, 0;
	@%p6 bra 	$L__BB0_12;
	setp.eq.s32 	%p7, %r13, 1;
	@%p7 bra 	$L__BB0_10;
	add.s32 	%r31, %r40, %r3;
	mul.wide.u32 	%rd47, %r31, 4;
	add.s64 	%rd48, %rd2, %rd47;
	ld.global.f32 	%f52, [%rd48];
	mad.lo.s32 	%r32, %r40, %r19, %r1;
	mul.wide.s32 	%rd49, %r32, 4;
	add.s64 	%rd50, %rd1, %rd49;
	ld.global.f32 	%f53, [%rd50];
	fma.rn.f32 	%f54, %f52, %f53, %f66;
	cvt.u64.u32 	%rd51, %r3;
	cvt.u64.u32 	%rd52, %r40;
	add.s64 	%rd53, %rd52, %rd51;
	shl.b64 	%rd54, %rd53, 2;
	add.s64 	%rd55, %rd2, %rd54;
	ld.global.f32 	%f55, [%rd55+4];
	mul.wide.s32 	%rd56, %r19, 4;
	add.s64 	%rd57, %rd50, %rd56;
	ld.global.f32 	%f56, [%rd57];
	fma.rn.f32 	%f66, %f55, %f56, %f54;
	add.s32 	%r40, %r40, 2;
$L__BB0_10:
	and.b32  	%r33, %r19, 1;
	setp.eq.b32 	%p8, %r33, 1;
	not.pred 	%p9, %p8;
	@%p9 bra 	$L__BB0_12;
	add.s32 	%r34, %r40, %r3;
	mul.wide.u32 	%rd58, %r34, 4;
	add.s64 	%rd59, %rd2, %rd58;
	ld.global.f32 	%f57, [%rd59];
	mad.lo.s32 	%r35, %r40, %r19, %r1;
	mul.wide.s32 	%rd60, %r35, 4;
	add.s64 	%rd61, %rd1, %rd60;
	ld.global.f32 	%f58, [%rd61];
	fma.rn.f32 	%f66, %f57, %f58, %f66;
$L__BB0_12:
	ld.param.u64 	%rd65, [_Z16plain_matrix_mulPfS_S_i_param_2];
	add.s32 	%r36, %r3, %r1;
	cvta.to.global.u64 	%rd62, %rd65;
	mul.wide.s32 	%rd63, %r36, 4;
	add.s64 	%rd64, %rd62, %rd63;
	st.global.f32 	[%rd64], %f66;
$L__BB0_13:
	ret;

}
	// .globl	_Z16tiled_matrix_mulPfS_S_i
.visible .entry _Z16tiled_matrix_mulPfS_S_i(
	.param .u64 .ptr .align 1 _Z16tiled_matrix_mulPfS_S_i_param_0,
	.param .u64 .ptr .align 1 _Z16tiled_matrix_mulPfS_S_i_param_1,
	.param .u64 .ptr .align 1 _Z16tiled_matrix_mulPfS_S_i_param_2,
	.param .u32 _Z16tiled_matrix_mulPfS_S_i_param_3
)
{
	.reg .pred 	%p<8>;
	.reg .b32 	%r<100>;
	.reg .b32 	%f<368>;
	.reg .b64 	%rd<40>;
	// demoted variable
	.shared .align 4 .b8 _ZZ16tiled_matrix_mulPfS_S_iE4ds_M[1024];
	// demoted variable
	.shared .align 4 .b8 _ZZ16tiled_matrix_mulPfS_S_iE4ds_N[1024];
	ld.param.u32 	%r30, [_Z16tiled_matrix_mulPfS_S_i_param_3];
	mov.u32 	%r1, %tid.x;
	mov.u32 	%r2, %tid.y;
	mov.u32 	%r31, %ctaid.x;
	mov.u32 	%r32, %ntid.x;
	mad.lo.s32 	%r3, %r31, %r32, %r1;
	mov.u32 	%r33, %ctaid.y;
	mov.u32 	%r34, %ntid.y;
	mad.lo.s32 	%r4, %r33, %r34, %r2;
	shr.s32 	%r35, %r30, 31;
	shr.u32 	%r36, %r35, 28;
	add.s32 	%r37, %r30, %r36;
	shr.s32 	%r5, %r37, 4;
	setp.lt.s32 	%p1, %r30, 16;
	mov.f32 	%f367, 0f00000000;
	@%p1 bra 	$L__BB1_9;
	mad.lo.s32 	%r96, %r30, %r4, %r1;
	shl.b32 	%r39, %r2, 6;
	mov.u32 	%r40, _ZZ16tiled_matrix_mulPfS_S_iE4ds_M;
	add.s32 	%r7, %r40, %r39;
	add.s32 	%r41, %r5, -1;
	setp.lt.u32 	%p2, %r41, 3;
	mov.f32 	%f367, 0f00000000;
	mov.b32 	%r99, 0;
	@%p2 bra 	$L__BB1_4;
	and.b32  	%r99, %r5, 134217724;
	neg.s32 	%r97, %r99;
	add.s32 	%r43, %r2, 48;
	mad.lo.s32 	%r95, %r30, %r43, %r3;
	add.s32 	%r44, %r2, 32;
	mad.lo.s32 	%r94, %r30, %r44, %r3;
	add.s32 	%r45, %r2, 16;
	mad.lo.s32 	%r93, %r30, %r45, %r3;
	mad.lo.s32 	%r92, %r2, %r30, %r3;
	mov.f32 	%f367, 0f00000000;
$L__BB1_3:
	.pragma "nounroll";
	ld.param.u64 	%rd36, [_Z16tiled_matrix_mulPfS_S_i_param_1];
	ld.param.u64 	%rd33, [_Z16tiled_matrix_mulPfS_S_i_param_0];
	cvta.to.global.u64 	%rd4, %rd33;
	mul.wide.s32 	%rd5, %r96, 4;
	add.s64 	%rd6, %rd4, %rd5;
	ld.global.f32 	%f14, [%rd6];
	shl.b32 	%r47, %r1, 2;
	add.s32 	%r48, %r7, %r47;
	st.shared.f32 	[%r48], %f14;
	cvta.to.global.u64 	%rd7, %rd36;
	mul.wide.s32 	%rd8, %r92, 4;
	add.s64 	%rd9, %rd7, %rd8;
	ld.global.f32 	%f15, [%rd9];
	mov.u32 	%r50, _ZZ16tiled_matrix_mulPfS_S_iE4ds_N;
	add.s32 	%r51, %r50, %r47;
	add.s32 	%r52, %r51, %r39;
	st.shared.f32 	[%r52], %f15;
	bar.sync 	0;
	ld.shared.f32 	%f16, [%r7];
	ld.shared.f32 	%f17, [%r51];
	fma.rn.f32 	%f18, %f16, %f17, %f367;
	ld.shared.f32 	%f19, [%r7+4];
	ld.shared.f32 	%f20, [%r51+64];
	fma.rn.f32 	%f21, %f19, %f20, %f18;
	ld.shared.f32 	%f22, [%r7+8];
	ld.shared.f32 	%f23, [%r51+128];
	fma.rn.f32 	%f24, %f22, %f23, %f21;
	ld.shared.f32 	%f25, [%r7+12];
	ld.shared.f32 	%f26, [%r51+192];
	fma.rn.f32 	%f27, %f25, %f26, %f24;
	ld.shared.f32 	%f28, [%r7+16];
	ld.shared.f32 	%f29, [%r51+256];
	fma.rn.f32 	%f30, %f28, %f29, %f27;
	ld.shared.f32 	%f31, [%r7+20];
	ld.shared.f32 	%f32, [%r51+320];
	fma.rn.f32 	%f33, %f31, %f32, %f30;
	ld.shared.f32 	%f34, [%r7+24];
	ld.shared.f32 	%f35, [%r51+384];
	fma.rn.f32 	%f36, %f34, %f35, %f33;
	ld.shared.f32 	%f37, [%r7+28];
	ld.shared.f32 	%f38, [%r51+448];
	fma.rn.f32 	%f39, %f37, %f38, %f36;
	ld.shared.f32 	%f40, [%r7+32];
	ld.shared.f32 	%f41, [%r51+512];
	fma.rn.f32 	%f42, %f40, %f41, %f39;
	ld.shared.f32 	%f43, [%r7+36];
	ld.shared.f32 	%f44, [%r51+576];
	fma.rn.f32 	%f45, %f43, %f44, %f42;
	ld.shared.f32 	%f46, [%r7+40];
	ld.shared.f32 	%f47, [%r51+640];
	fma.rn.f32 	%f48, %f46, %f47, %f45;
	ld.shared.f32 	%f49, [%r7+44];
	ld.shared.f32 	%f50, [%r51+704];
	fma.rn.f32 	%f51, %f49, %f50, %f48;
	ld.shared.f32 	%f52, [%r7+48];
	ld.shared.f32 	%f53, [%r51+768];
	fma.rn.f32 	%f54, %f52, %f53, %f51;
	ld.shared.f32 	%f55, [%r7+52];
	ld.shared.f32 	%f56, [%r51+832];
	fma.rn.f32 	%f57, %f55, %f56, %f54;
	ld.shared.f32 	%f58, [%r7+56];
	ld.shared.f32 	%f59, [%r51+896];
	fma.rn.f32 	%f60, %f58, %f59, %f57;
	ld.shared.f32 	%f61, [%r7+60];
	ld.shared.f32 	%f62, [%r51+960];
	fma.rn.f32 	%f63, %f61, %f62, %f60;
	ld.global.f32 	%f64, [%rd6+64];
	st.shared.f32 	[%r48], %f64;
	mul.wide.s32 	%rd10, %r93, 4;
	add.s64 	%rd11, %rd7, %rd10;
	ld.global.f32 	%f65, [%rd11];
	st.shared.f32 	[%r52], %f65;
	bar.sync 	0;
	ld.shared.f32 	%f66, [%r7];
	ld.shared.f32 	%f67, [%r51];
	fma.rn.f32 	%f68, %f66, %f67, %f63;
	ld.shared.f32 	%f69, [%r7+4];
	ld.shared.f32 	%f70, [%r51+64];
	fma.rn.f32 	%f71, %f69, %f70, %f68;
	ld.shared.f32 	%f72, [%r7+8];
	ld.shared.f32 	%f73, [%r51+128];
	fma.rn.f32 	%f74, %f72, %f73, %f71;
	ld.shared.f32 	%f75, [%r7+12];
	ld.shared.f32 	%f76, [%r51+192];
	fma.rn.f32 	%f77, %f75, %f76, %f74;
	ld.shared.f32 	%f78, [%r7+16];
	ld.shared.f32 	%f79, [%r51+256];
	fma.rn.f32 	%f80, %f78, %f79, %f77;
	ld.shared.f32 	%f81, [%r7+20];
	ld.shared.f32 	%f82, [%r51+320];
	fma.rn.f32 	%f83, %f81, %f82, %f80;
	ld.shared.f32 	%f84, [%r7+24];
	ld.shared.f32 	%f85, [%r51+384];
	fma.rn.f32 	%f86, %f84, %f85, %f83;
	ld.shared.f32 	%f87, [%r7+28];
	ld.shared.f32 	%f88, [%r51+448];
	fma.rn.f32 	%f89, %f87, %f88, %f86;
	ld.shared.f32 	%f90, [%r7+32];
	ld.shared.f32 	%f91, [%r51+512];
	fma.rn.f32 	%f92, %f90, %f91, %f89;
	ld.shared.f32 	%f93, [%r7+36];
	ld.shared.f32 	%f94, [%r51+576];
	fma.rn.f32 	%f95, %f93, %f94, %f92;
	ld.shared.f32 	%f96, [%r7+40];
	ld.shared.f32 	%f97, [%r51+640];
	fma.rn.f32 	%f98, %f96, %f97, %f95;
	ld.shared.f32 	%f99, [%r7+44];
	ld.shared.f32 	%f100, [%r51+704];
	fma.rn.f32 	%f101, %f99, %f100, %f98;
	ld.shared.f32 	%f102, [%r7+48];
	ld.shared.f32 	%f103, [%r51+768];
	fma.rn.f32 	%f104, %f102, %f103, %f101;
	ld.shared.f32 	%f105, [%r7+52];
	ld.shared.f32 	%f106, [%r51+832];
	fma.rn.f32 	%f107, %f105, %f106, %f104;
	ld.shared.f32 	%f108, [%r7+56];
	ld.shared.f32 	%f109, [%r51+896];
	fma.rn.f32 	%f110, %f108, %f109, %f107;
	ld.shared.f32 	%f111, [%r7+60];
	ld.shared.f32 	%f112, [%r51+960];
	fma.rn.f32 	%f113, %f111, %f112, %f110;
	ld.global.f32 	%f114, [%rd6+128];
	st.shared.f32 	[%r48], %f114;
	mul.wide.s32 	%rd12, %r94, 4;
	add.s64 	%rd13, %rd7, %rd12;
	ld.global.f32 	%f115, [%rd13];
	st.shared.f32 	[%r52], %f115;
	bar.sync 	0;
	ld.shared.f32 	%f116, [%r7];
	ld.shared.f32 	%f117, [%r51];
	fma.rn.f32 	%f118, %f116, %f117, %f113;
	ld.shared.f32 	%f119, [%r7+4];
	ld.shared.f32 	%f120, [%r51+64];
	fma.rn.f32 	%f121, %f119, %f120, %f118;
	ld.shared.f32 	%f122, [%r7+8];
	ld.shared.f32 	%f123, [%r51+128];
	fma.rn.f32 	%f124, %f122, %f123, %f121;
	ld.shared.f32 	%f125, [%r7+12];
	ld.shared.f32 	%f126, [%r51+192];
	fma.rn.f32 	%f127, %f125, %f126, %f124;
	ld.shared.f32 	%f128, [%r7+16];
	ld.shared.f32 	%f129, [%r51+256];
	fma.rn.f32 	%f130, %f128, %f129, %f127;
	ld.shared.f32 	%f131, [%r7+20];
	ld.shared.f32 	%f132, [%r51+320];
	fma.rn.f32 	%f133, %f131, %f132, %f130;
	ld.shared.f32 	%f134, [%r7+24];
	ld.shared.f32 	%f135, [%r51+384];
	fma.rn.f32 	%f136, %f134, %f135, %f133;
	ld.shared.f32 	%f137, [%r7+28];
	ld.shared.f32 	%f138, [%r51+448];
	fma.rn.f32 	%f139, %f137, %f138, %f136;
	ld.shared.f32 	%f140, [%r7+32];
	ld.shared.f32 	%f141, [%r51+512];
	fma.rn.f32 	%f142, %f140, %f141, %f139;
	ld.shared.f32 	%f143, [%r7+36];
	ld.shared.f32 	%f144, [%r51+576];
	fma.rn.f32 	%f145, %f143, %f144, %f142;
	ld.shared.f32 	%f146, [%r7+40];
	ld.shared.f32 	%f147, [%r51+640];
	fma.rn.f32 	%f148, %f146, %f147, %f145;
	ld.shared.f32 	%f149, [%r7+44];
	ld.shared.f32 	%f150, [%r51+704];
	fma.rn.f32 	%f151, %f149, %f150, %f148;
	ld.shared.f32 	%f152, [%r7+48];
	ld.shared.f32 	%f153, [%r51+768];
	fma.rn.f32 	%f154, %f152, %f153, %f151;
	ld.shared.f32 	%f155, [%r7+52];
	ld.shared.f32 	%f156, [%r51+832];
	fma.rn.f32 	%f157, %f155, %f156, %f154;
	ld.shared.f32 	%f158, [%r7+56];
	ld.shared.f32 	%f159, [%r51+896];
	fma.rn.f32 	%f160, %f158, %f159, %f157;
	ld.shared.f32 	%f161, [%r7+60];
	ld.shared.f32 	%f162, [%r51+960];
	fma.rn.f32 	%f163, %f161, %f162, %f160;
	ld.global.f32 	%f164, [%rd6+192];
	st.shared.f32 	[%r48], %f164;
	mul.wide.s32 	%rd14, %r95, 4;
	add.s64 	%rd15, %rd7, %rd14;
	ld.global.f32 	%f165, [%rd15];
	st.shared.f32 	[%r52], %f165;
	bar.sync 	0;
	ld.shared.f32 	%f166, [%r7];
	ld.shared.f32 	%f167, [%r51];
	fma.rn.f32 	%f168, %f166, %f167, %f163;
	ld.shared.f32 	%f169, [%r7+4];
	ld.shared.f32 	%f170, [%r51+64];
	fma.rn.f32 	%f171, %f169, %f170, %f168;
	ld.shared.f32 	%f172, [%r7+8];
	ld.shared.f32 	%f173, [%r51+128];
	fma.rn.f32 	%f174, %f172, %f173, %f171;
	ld.shared.f32 	%f175, [%r7+12];
	ld.shared.f32 	%f176, [%r51+192];
	fma.rn.f32 	%f177, %f175, %f176, %f174;
	ld.shared.f32 	%f178, [%r7+16];
	ld.shared.f32 	%f179, [%r51+256];
	fma.rn.f32 	%f180, %f178, %f179, %f177;
	ld.shared.f32 	%f181, [%r7+20];
	ld.shared.f32 	%f182, [%r51+320];
	fma.rn.f32 	%f183, %f181, %f182, %f180;
	ld.shared.f32 	%f184, [%r7+24];
	ld.shared.f32 	%f185, [%r51+384];
	fma.rn.f32 	%f186, %f184, %f185, %f183;
	ld.shared.f32 	%f187, [%r7+28];
	ld.shared.f32 	%f188, [%r51+448];
	fma.rn.f32 	%f189, %f187, %f188, %f186;
	ld.shared.f32 	%f190, [%r7+32];
	ld.shared.f32 	%f191, [%r51+512];
	fma.rn.f32 	%f192, %f190, %f191, %f189;
	ld.shared.f32 	%f193, [%r7+36];
	ld.shared.f32 	%f194, [%r51+576];
	fma.rn.f32 	%f195, %f193, %f194, %f192;
	ld.shared.f32 	%f196, [%r7+40];
	ld.shared.f32 	%f197, [%r51+640];
	fma.rn.f32 	%f198, %f196, %f197, %f195;
	ld.shared.f32 	%f199, [%r7+44];
	ld.shared.f32 	%f200, [%r51+704];
	fma.rn.f32 	%f201, %f199, %f200, %f198;
	ld.shared.f32 	%f202, [%r7+48];
	ld.shared.f32 	%f203, [%r51+768];
	fma.rn.f32 	%f204, %f202, %f203, %f201;
	ld.shared.f32 	%f205, [%r7+52];
	ld.shared.f32 	%f206, [%r51+832];
	fma.rn.f32 	%f207, %f205, %f206, %f204;
	ld.shared.f32 	%f208, [%r7+56];
	ld.shared.f32 	%f209, [%r51+896];
	fma.rn.f32 	%f210, %f208, %f209, %f207;
	ld.shared.f32 	%f211, [%r7+60];
	ld.shared.f32 	%f212, [%r51+960];
	fma.rn.f32 	%f367, %f211, %f212, %f210;
	add.s32 	%r97, %r97, 4;
	add.s32 	%r96, %r96, 64;
	shl.b32 	%r53, %r30, 6;
	add.s32 	%r95, %r95, %r53;
	add.s32 	%r94, %r94, %r53;
	add.s32 	%r93, %r93, %r53;
	add.s32 	%r92, %r92, %r53;
	setp.ne.s32 	%p3, %r97, 0;
	@%p3 bra 	$L__BB1_3;
$L__BB1_4:
	and.b32  	%r27, %r5, 3;
	setp.eq.s32 	%p4, %r27, 0;
	@%p4 bra 	$L__BB1_9;
	setp.eq.s32 	%p5, %r27, 1;
	@%p5 bra 	$L__BB1_7;
	ld.param.u64 	%rd37, [_Z16tiled_matrix_mulPfS_S_i_param_1];
	ld.param.u64 	%rd34, [_Z16tiled_matrix_mulPfS_S_i_param_0];
	shl.b32 	%r54, %r99, 4;
	mad.lo.s32 	%r59, %r30, %r4, %r1;
	add.s32 	%r60, %r59, %r54;
	cvta.to.global.u64 	%rd16, %rd34;
	mul.wide.s32 	%rd17, %r60, 4;
	add.s64 	%rd18, %rd16, %rd17;
	ld.global.f32 	%f214, [%rd18];
	shl.b32 	%r61, %r1, 2;
	add.s32 	%r62, %r7, %r61;
	st.shared.f32 	[%r62], %f214;
	add.s32 	%r63, %r54, %r2;
	mad.lo.s32 	%r64, %r63, %r30, %r3;
	cvta.to.global.u64 	%rd19, %rd37;
	mul.wide.s32 	%rd20, %r64, 4;
	add.s64 	%rd21, %rd19, %rd20;
	ld.global.f32 	%f215, [%rd21];
	mov.u32 	%r66, _ZZ16tiled_matrix_mulPfS_S_iE4ds_N;
	add.s32 	%r67, %r66, %r61;
	add.s32 	%r68, %r67, %r39;
	st.shared.f32 	[%r68], %f215;
	bar.sync 	0;
	ld.shared.f32 	%f216, [%r7];
	ld.shared.f32 	%f217, [%r67];
	fma.rn.f32 	%f218, %f216, %f217, %f367;
	ld.shared.f32 	%f219, [%r7+4];
	ld.shared.f32 	%f220, [%r67+64];
	fma.rn.f32 	%f221, %f219, %f220, %f218;
	ld.shared.f32 	%f222, [%r7+8];
	ld.shared.f32 	%f223, [%r67+128];
	fma.rn.f32 	%f224, %f222, %f223, %f221;
	ld.shared.f32 	%f225, [%r7+12];
	ld.shared.f32 	%f226, [%r67+192];
	fma.rn.f32 	%f227, %f225, %f226, %f224;
	ld.shared.f32 	%f228, [%r7+16];
	ld.shared.f32 	%f229, [%r67+256];
	fma.rn.f32 	%f230, %f228, %f229, %f227;
	ld.shared.f32 	%f231, [%r7+20];
	ld.shared.f32 	%f232, [%r67+320];
	fma.rn.f32 	%f233, %f231, %f232, %f230;
	ld.shared.f32 	%f234, [%r7+24];
	ld.shared.f32 	%f235, [%r67+384];
	fma.rn.f32 	%f236, %f234, %f235, %f233;
	ld.shared.f32 	%f237, [%r7+28];
	ld.shared.f32 	%f238, [%r67+448];
	fma.rn.f32 	%f239, %f237, %f238, %f236;
	ld.shared.f32 	%f240, [%r7+32];
	ld.shared.f32 	%f241, [%r67+512];
	fma.rn.f32 	%f242, %f240, %f241, %f239;
	ld.shared.f32 	%f243, [%r7+36];
	ld.shared.f32 	%f244, [%r67+576];
	fma.rn.f32 	%f245, %f243, %f244, %f242;
	ld.shared.f32 	%f246, [%r7+40];
	ld.shared.f32 	%f247, [%r67+640];
	fma.rn.f32 	%f248, %f246, %f247, %f245;
	ld.shared.f32 	%f249, [%r7+44];
	ld.shared.f32 	%f250, [%r67+704];
	fma.rn.f32 	%f251, %f249, %f250, %f248;
	ld.shared.f32 	%f252, [%r7+48];
	ld.shared.f32 	%f253, [%r67+768];
	fma.rn.f32 	%f254, %f252, %f253, %f251;
	ld.shared.f32 	%f255, [%r7+52];
	ld.shared.f32 	%f256, [%r67+832];
	fma.rn.f32 	%f257, %f255, %f256, %f254;
	ld.shared.f32 	%f258, [%r7+56];
	ld.shared.f32 	%f259, [%r67+896];
	fma.rn.f32 	%f260, %f258, %f259, %f257;
	ld.shared.f32 	%f261, [%r7+60];
	ld.shared.f32 	%f262, [%r67+960];
	fma.rn.f32 	%f263, %f261, %f262, %f260;
	ld.global.f32 	%f264, [%rd18+64];
	st.shared.f32 	[%r62], %f264;
	add.s32 	%r69, %r63, 16;
	mad.lo.s32 	%r70, %r69, %r30, %r3;
	mul.wide.s32 	%rd22, %r70, 4;
	add.s64 	%rd23, %rd19, %rd22;
	ld.global.f32 	%f265, [%rd23];
	st.shared.f32 	[%r68], %f265;
	bar.sync 	0;
	ld.shared.f32 	%f266, [%r7];
	ld.shared.f32 	%f267, [%r67];
	fma.rn.f32 	%f268, %f266, %f267, %f263;
	ld.shared.f32 	%f269, [%r7+4];
	ld.shared.f32 	%f270, [%r67+64];
	fma.rn.f32 	%f271, %f269, %f270, %f268;
	ld.shared.f32 	%f272, [%r7+8];
	ld.shared.f32 	%f273, [%r67+128];
	fma.rn.f32 	%f274, %f272, %f273, %f271;
	ld.shared.f32 	%f275, [%r7+12];
	ld.shared.f32 	%f276, [%r67+192];
	fma.rn.f32 	%f277, %f275, %f276, %f274;
	ld.shared.f32 	%f278, [%r7+16];
	ld.shared.f32 	%f279, [%r67+256];
	fma.rn.f32 	%f280, %f278, %f279, %f277;
	ld.shared.f32 	%f281, [%r7+20];
	ld.shared.f32 	%f282, [%r67+320];
	fma.rn.f32 	%f283, %f281, %f282, %f280;
	ld.shared.f32 	%f284, [%r7+24];
	ld.shared.f32 	%f285, [%r67+384];
	fma.rn.f32 	%f286, %f284, %f285, %f283;
	ld.shared.f32 	%f287, [%r7+28];
	ld.shared.f32 	%f288, [%r67+448];
	fma.rn.f32 	%f289, %f287, %f288, %f286;
	ld.shared.f32 	%f290, [%r7+32];
	ld.shared.f32 	%f291, [%r67+512];
	fma.rn.f32 	%f292, %f290, %f291, %f289;
	ld.shared.f32 	%f293, [%r7+36];
	ld.shared.f32 	%f294, [%r67+576];
	fma.rn.f32 	%f295, %f293, %f294, %f292;
	ld.shared.f32 	%f296, [%r7+40];
	ld.shared.f32 	%f297, [%r67+640];
	fma.rn.f32 	%f298, %f296, %f297, %f295;
	ld.shared.f32 	%f299, [%r7+44];
	ld.shared.f32 	%f300, [%r67+704];
	fma.rn.f32 	%f301, %f299, %f300, %f298;
	ld.shared.f32 	%f302, [%r7+48];
	ld.shared.f32 	%f303, [%r67+768];
	fma.rn.f32 	%f304, %f302, %f303, %f301;
	ld.shared.f32 	%f305, [%r7+52];
	ld.shared.f32 	%f306, [%r67+832];
	fma.rn.f32 	%f307, %f305, %f306, %f304;
	ld.shared.f32 	%f308, [%r7+56];
	ld.shared.f32 	%f309, [%r67+896];
	fma.rn.f32 	%f310, %f308, %f309, %f307;
	ld.shared.f32 	%f311, [%r7+60];
	ld.shared.f32 	%f312, [%r67+960];
	fma.rn.f32 	%f367, %f311, %f312, %f310;
	add.s32 	%r99, %r99, 2;
$L__BB1_7:
	and.b32  	%r71, %r5, 1;
	setp.eq.b32 	%p6, %r71, 1;
	not.pred 	%p7, %p6;
	@%p7 bra 	$L__BB1_9;
	ld.param.u64 	%rd38, [_Z16tiled_matrix_mulPfS_S_i_param_1];
	ld.param.u64 	%rd35, [_Z16tiled_matrix_mulPfS_S_i_param_0];
	shl.b32 	%r72, %r99, 4;
	mad.lo.s32 	%r77, %r30, %r4, %r1;
	add.s32 	%r78, %r77, %r72;
	cvta.to.global.u64 	%rd24, %rd35;
	mul.wide.s32 	%rd25, %r78, 4;
	add.s64 	%rd26, %rd24, %rd25;
	ld.global.f32 	%f313, [%rd26];
	shl.b32 	%r79, %r1, 2;
	add.s32 	%r80, %r7, %r79;
	st.shared.f32 	[%r80], %f313;
	add.s32 	%r81, %r72, %r2;
	mad.lo.s32 	%r82, %r81, %r30, %r3;
	cvta.to.global.u64 	%rd27, %rd38;
	mul.wide.s32 	%rd28, %r82, 4;
	add.s64 	%rd29, %rd27, %rd28;
	ld.global.f32 	%f314, [%rd29];
	mov.u32 	%r84, _ZZ16tiled_matrix_mulPfS_S_iE4ds_N;
	add.s32 	%r85, %r84, %r79;
	add.s32 	%r86, %r85, %r39;
	st.shared.f32 	[%r86], %f314;
	bar.sync 	0;
	ld.shared.f32 	%f315, [%r7];
	ld.shared.f32 	%f316, [%r85];
	fma.rn.f32 	%f317, %f315, %f316, %f367;
	ld.shared.f32 	%f318, [%r7+4];
	ld.shared.f32 	%f319, [%r85+64];
	fma.rn.f32 	%f320, %f318, %f319, %f317;
	ld.shared.f32 	%f321, [%r7+8];
	ld.shared.f32 	%f322, [%r85+128];
	fma.rn.f32 	%f323, %f321, %f322, %f320;
	ld.shared.f32 	%f324, [%r7+12];
	ld.shared.f32 	%f325, [%r85+192];
	fma.rn.f32 	%f326, %f324, %f325, %f323;
	ld.shared.f32 	%f327, [%r7+16];
	ld.shared.f32 	%f328, [%r85+256];
	fma.rn.f32 	%f329, %f327, %f328, %f326;
	ld.shared.f32 	%f330, [%r7+20];
	ld.shared.f32 	%f331, [%r85+320];
	fma.rn.f32 	%f332, %f330, %f331, %f329;
	ld.shared.f32 	%f333, [%r7+24];
	ld.shared.f32 	%f334, [%r85+384];
	fma.rn.f32 	%f335, %f333, %f334, %f332;
	ld.shared.f32 	%f336, [%r7+28];
	ld.shared.f32 	%f337, [%r85+448];
	fma.rn.f32 	%f338, %f336, %f337, %f335;
	ld.shared.f32 	%f339, [%r7+32];
	ld.shared.f32 	%f340, [%r85+512];
	fma.rn.f32 	%f341, %f339, %f340, %f338;
	ld.shared.f32 	%f342, [%r7+36];
	ld.shared.f32 	%f343, [%r85+576];
	fma.rn.f32 	%f344, %f342, %f343, %f341;
	ld.shared.f32 	%f345, [%r7+40];
	ld.shared.f32 	%f346, [%r85+640];
	fma.rn.f32 	%f347, %f345, %f346, %f344;
	ld.shared.f32 	%f348, [%r7+44];
	ld.shared.f32 	%f349, [%r85+704];
	fma.rn.f32 	%f350, %f348, %f349, %f347;
	ld.shared.f32 	%f351, [%r7+48];
	ld.shared.f32 	%f352, [%r85+768];
	fma.rn.f32 	%f353, %f351, %f352, %f350;
	ld.shared.f32 	%f354, [%r7+52];
	ld.shared.f32 	%f355, [%r85+832];
	fma.rn.f32 	%f356, %f354, %f355, %f353;
	ld.shared.f32 	%f357, [%r7+56];
	ld.shared.f32 	%f358, [%r85+896];
	fma.rn.f32 	%f359, %f357, %f358, %f356;
	ld.shared.f32 	%f360, [%r7+60];
	ld.shared.f32 	%f361, [%r85+960];
	fma.rn.f32 	%f367, %f360, %f361, %f359;
$L__BB1_9:
	ld.param.u64 	%rd39, [_Z16tiled_matrix_mulPfS_S_i_param_2];
	cvta.to.global.u64 	%rd30, %rd39;
	mad.lo.s32 	%r91, %r30, %r4, %r3;
	mul.wide.s32 	%rd31, %r91, 4;
	add.s64 	%rd32, %rd30, %rd31;
	st.global.f32 	[%rd32], %f367;
	ret;

}
	// .globl	_Z25practical_tile_matrix_mulPfS_S_i
.visible .entry _Z25practical_tile_matrix_mulPfS_S_i(
	.param .u64 .ptr .align 1 _Z25practical_tile_matrix_mulPfS_S_i_param_0,
	.param .u64 .ptr .align 1 _Z25practical_tile_matrix_mulPfS_S_i_param_1,
	.param .u64 .ptr .align 1 _Z25practical_tile_matrix_mulPfS_S_i_param_2,
	.param .u32 _Z25practical_tile_matrix_mulPfS_S_i_param_3
)
{
	.reg .pred 	%p<25>;
	.reg .b32 	%r<68>;
	.reg .b32 	%f<185>;
	.reg .b64 	%rd<19>;
	// demoted variable
	.shared .align 4 .b8 _ZZ25practical_tile_matrix_mulPfS_S_iE4ds_M[1024];
	// demoted variable
	.shared .align 4 .b8 _ZZ25practical_tile_matrix_mulPfS_S_iE4ds_N[1024];
	ld.param.u64 	%rd5, [_Z25practical_tile_matrix_mulPfS_S_i_param_0];
	ld.param.u64 	%rd6, [_Z25practical_tile_matrix_mulPfS_S_i_param_1];
	ld.param.u64 	%rd4, [_Z25practical_tile_matrix_mulPfS_S_i_param_2];
	ld.param.u32 	%r32, [_Z25practical_tile_matrix_mulPfS_S_i_param_3];
	cvta.to.global.u64 	%rd1, %rd6;
	cvta.to.global.u64 	%rd2, %rd5;
	mov.u32 	%r1, %tid.x;
	mov.u32 	%r2, %tid.y;
	mov.u32 	%r33, %ctaid.x;
	mov.u32 	%r34, %ntid.x;
	mad.lo.s32 	%r3, %r33, %r34, %r1;
	mov.u32 	%r35, %ctaid.y;
	mov.u32 	%r36, %ntid.y;
	mad.lo.s32 	%r4, %r35, %r36, %r2;
	shr.s32 	%r37, %r32, 31;
	shr.u32 	%r38, %r37, 28;
	add.s32 	%r39, %r32, %r38;
	shr.s32 	%r5, %r39, 4;
	setp.lt.s32 	%p2, %r32, 16;
	mov.f32 	%f184, 0f00000000;
	@%p2 bra 	$L__BB2_24;
	setp.lt.u32 	%p3, %r4, %r32;
	mul.lo.s32 	%r6, %r32, %r4;
	shl.b32 	%r41, %r2, 6;
	mov.u32 	%r42, _ZZ25practical_tile_matrix_mulPfS_S_iE4ds_M;
	add.s32 	%r7, %r42, %r41;
	shl.b32 	%r43, %r1, 2;
	add.s32 	%r8, %r7, %r43;
	setp.lt.s32 	%p4, %r3, %r32;
	mov.u32 	%r44, _ZZ25practical_tile_matrix_mulPfS_S_iE4ds_N;
	add.s32 	%r10, %r44, %r43;
	add.s32 	%r9, %r10, %r41;
	and.pred  	%p1, %p3, %p4;
	and.b32  	%r45, %r32, 2147483632;
	setp.eq.s32 	%p5, %r45, 16;
	mov.f32 	%f184, 0f00000000;
	mov.b32 	%r67, 0;
	@%p5 bra 	$L__BB2_17;
	and.b32  	%r46, %r5, 134217726;
	neg.s32 	%r66, %r46;
	add.s32 	%r47, %r2, 16;
	mad.lo.s32 	%r64, %r32, %r47, %r3;
	shl.b32 	%r13, %r32, 5;
	mad.lo.s32 	%r63, %r2, %r32, %r3;
	add.s32 	%r62, %r1, %r6;
	mov.f32 	%f184, 0f00000000;
	not.pred 	%p10, %p1;
	mov.u32 	%r61, %r1;
	mov.u32 	%r65, %r2;
$L__BB2_3:
	setp.ge.u32 	%p6, %r4, %r32;
	setp.ge.s32 	%p7, %r61, %r32;
	mul.wide.s32 	%rd7, %r62, 4;
	add.s64 	%rd3, %rd2, %rd7;
	mov.f32 	%f174, 0f00000000;
	or.pred  	%p8, %p6, %p7;
	@%p8 bra 	$L__BB2_5;
	ld.global.f32 	%f174, [%rd3];
$L__BB2_5:
	st.shared.f32 	[%r8], %f174;
	max.s32 	%r48, %r3, %r65;
	setp.ge.s32 	%p9, %r48, %r32;
	mov.f32 	%f175, 0f00000000;
	@%p9 bra 	$L__BB2_7;
	mul.wide.s32 	%rd8, %r63, 4;
	add.s64 	%rd9, %rd1, %rd8;
	ld.global.f32 	%f175, [%rd9];
$L__BB2_7:
	st.shared.f32 	[%r9], %f175;
	bar.sync 	0;
	@%p10 bra 	$L__BB2_9;
	ld.shared.f32 	%f28, [%r7];
	ld.shared.f32 	%f29, [%r10];
	fma.rn.f32 	%f30, %f28, %f29, %f184;
	ld.shared.f32 	%f31, [%r7+4];
	ld.shared.f32 	%f32, [%r10+64];
	fma.rn.f32 	%f33, %f31, %f32, %f30;
	ld.shared.f32 	%f34, [%r7+8];
	ld.shared.f32 	%f35, [%r10+128];
	fma.rn.f32 	%f36, %f34, %f35, %f33;
	ld.shared.f32 	%f37, [%r7+12];
	ld.shared.f32 	%f38, [%r10+192];
	fma.rn.f32 	%f39, %f37, %f38, %f36;
	ld.shared.f32 	%f40, [%r7+16];
	ld.shared.f32 	%f41, [%r10+256];
	fma.rn.f32 	%f42, %f40, %f41, %f39;
	ld.shared.f32 	%f43, [%r7+20];
	ld.shared.f32 	%f44, [%r10+320];
	fma.rn.f32 	%f45, %f43, %f44, %f42;
	ld.shared.f32 	%f46, [%r7+24];
	ld.shared.f32 	%f47, [%r10+384];
	fma.rn.f32 	%f48, %f46, %f47, %f45;
	ld.shared.f32 	%f49, [%r7+28];
	ld.shared.f32 	%f50, [%r10+448];
	fma.rn.f32 	%f51, %f49, %f50, %f48;
	ld.shared.f32 	%f52, [%r7+32];
	ld.shared.f32 	%f53, [%r10+512];
	fma.rn.f32 	%f54, %f52, %f53, %f51;
	ld.shared.f32 	%f55, [%r7+36];
	ld.shared.f32 	%f56, [%r10+576];
	fma.rn.f32 	%f57, %f55, %f56, %f54;
	ld.shared.f32 	%f58, [%r7+40];
	ld.shared.f32 	%f59, [%r10+640];
	fma.rn.f32 	%f60, %f58, %f59, %f57;
	ld.shared.f32 	%f61, [%r7+44];
	ld.shared.f32 	%f62, [%r10+704];
	fma.rn.f32 	%f63, %f61, %f62, %f60;
	ld.shared.f32 	%f64, [%r7+48];
	ld.shared.f32 	%f65, [%r10+768];
	fma.rn.f32 	%f66, %f64, %f65, %f63;
	ld.shared.f32 	%f67, [%r7+52];
	ld.shared.f32 	%f68, [%r10+832];
	fma.rn.f32 	%f69, %f67, %f68, %f66;
	ld.shared.f32 	%f70, [%r7+56];
	ld.shared.f32 	%f71, [%r10+896];
	fma.rn.f32 	%f72, %f70, %f71, %f69;
	ld.shared.f32 	%f73, [%r7+60];
	ld.shared.f32 	%f74, [%r10+960];
	fma.rn.f32 	%f184, %f73, %f74, %f72;
$L__BB2_9:
	add.s32 	%r49, %r61, 16;
	setp.ge.s32 	%p12, %r49, %r32;
	mov.f32 	%f177, 0f00000000;
	or.pred  	%p13, %p6, %p12;
	@%p13 bra 	$L__BB2_11;
	ld.global.f32 	%f177, [%rd3+64];
$L__BB2_11:
	st.shared.f32 	[%r8], %f177;
	add.s32 	%r50, %r65, 16;
	max.s32 	%r51, %r3, %r50;
	setp.ge.s32 	%p14, %r51, %r32;
	mov.f32 	%f178, 0f00000000;
	@%p14 bra 	$L__BB2_13;
	mul.wide.s32 	%rd10, %r64, 4;
	add.s64 	%rd11, %rd1, %rd10;
	ld.global.f32 	%f178, [%rd11];
$L__BB2_13:
	st.shared.f32 	[%r9], %f178;
	bar.sync 	0;
	@%p10 bra 	$L__BB2_15;
	ld.shared.f32 	%f77, [%r7];
	ld.shared.f32 	%f78, [%r10];
	fma.rn.f32 	%f79, %f77, %f78, %f184;
	ld.shared.f32 	%f80, [%r7+4];
	ld.shared.f32 	%f81, [%r10+64];
	fma.rn.f32 	%f82, %f80, %f81, %f79;
	ld.shared.f32 	%f83, [%r7+8];
	ld.shared.f32 	%f84, [%r10+128];
	fma.rn.f32 	%f85, %f83, %f84, %f82;
	ld.shared.f32 	%f86, [%r7+12];
	ld.shared.f32 	%f87, [%r10+192];
	fma.rn.f32 	%f88, %f86, %f87, %f85;
	ld.shared.f32 	%f89, [%r7+16];
	ld.shared.f32 	%f90, [%r10+256];
	fma.rn.f32 	%f91, %f89, %f90, %f88;
	ld.shared.f32 	%f92, [%r7+20];
	ld.shared.f32 	%f93, [%r10+320];
	fma.rn.f32 	%f94, %f92, %f93, %f91;
	ld.shared.f32 	%f95, [%r7+24];
	ld.shared.f32 	%f96, [%r10+384];
	fma.rn.f32 	%f97, %f95, %f96, %f94;
	ld.shared.f32 	%f98, [%r7+28];
	ld.shared.f32 	%f99, [%r10+448];
	fma.rn.f32 	%f100, %f98, %f99, %f97;
	ld.shared.f32 	%f101, [%r7+32];
	ld.shared.f32 	%f102, [%r10+512];
	fma.rn.f32 	%f103, %f101, %f102, %f100;
	ld.shared.f32 	%f104, [%r7+36];
	ld.shared.f32 	%f105, [%r10+576];
	fma.rn.f32 	%f106, %f104, %f105, %f103;
	ld.shared.f32 	%f107, [%r7+40];
	ld.shared.f32 	%f108, [%r10+640];
	fma.rn.f32 	%f109, %f107, %f108, %f106;
	ld.shared.f32 	%f110, [%r7+44];
	ld.shared.f32 	%f111, [%r10+704];
	fma.rn.f32 	%f112, %f110, %f111, %f109;
	ld.shared.f32 	%f113, [%r7+48];
	ld.shared.f32 	%f114, [%r10+768];
	fma.rn.f32 	%f115, %f113, %f114, %f112;
	ld.shared.f32 	%f116, [%r7+52];
	ld.shared.f32 	%f117, [%r10+832];
	fma.rn.f32 	%f118, %f116, %f117, %f115;
	ld.shared.f32 	%f119, [%r7+56];
	ld.shared.f32 	%f120, [%r10+896];
	fma.rn.f32 	%f121, %f119, %f120, %f118;
	ld.shared.f32 	%f122, [%r7+60];
	ld.shared.f32 	%f123, [%r10+960];
	fma.rn.f32 	%f184, %f122, %f123, %f121;
$L__BB2_15:
	add.s32 	%r66, %r66, 2;
	add.s32 	%r65, %r65, 32;
	add.s32 	%r64, %r64, %r13;
	add.s32 	%r63, %r63, %r13;
	add.s32 	%r62, %r62, 32;
	add.s32 	%r61, %r61, 32;
	setp.ne.s32 	%p16, %r66, 0;
	@%p16 bra 	$L__BB2_3;
	shl.b32 	%r52, %r5, 4;
	and.b32  	%r67, %r52, 2147483616;
$L__BB2_17:
	and.b32  	%r53, %r5, 1;
	setp.eq.b32 	%p17, %r53, 1;
	not.pred 	%p18, %p17;
	@%p18 bra 	$L__BB2_24;
	setp.ge.u32 	%p19, %r4, %r32;
	add.s32 	%r54, %r67, %r1;
	setp.ge.s32 	%p20, %r54, %r32;
	mov.f32 	%f182, 0f00000000;
	or.pred  	%p21, %p19, %p20;
	@%p21 bra 	$L__BB2_20;
	add.s32 	%r55, %r54, %r6;
	mul.wide.s32 	%rd12, %r55, 4;
	add.s64 	%rd13, %rd2, %rd12;
	ld.global.f32 	%f182, [%rd13];
$L__BB2_20:
	st.shared.f32 	[%r8], %f182;
	add.s32 	%r56, %r67, %r2;
	max.s32 	%r57, %r3, %r56;
	setp.ge.s32 	%p22, %r57, %r32;
	mov.f32 	%f183, 0f00000000;
	@%p22 bra 	$L__BB2_22;
	mad.lo.s32 	%r58, %r56, %r32, %r3;
	mul.wide.s32 	%rd14, %r58, 4;
	add.s64 	%rd15, %rd1, %rd14;
	ld.global.f32 	%f183, [%rd15];
$L__BB2_22:
	st.shared.f32 	[%r9], %f183;
	bar.sync 	0;
	not.pred 	%p23, %p1;
	@%p23 bra 	$L__BB2_24;
	ld.shared.f32 	%f126, [%r7];
	ld.shared.f32 	%f127, [%r10];
	fma.rn.f32 	%f128, %f126, %f127, %f184;
	ld.shared.f32 	%f129, [%r7+4];
	ld.shared.f32 	%f130, [%r10+64];
	fma.rn.f32 	%f131, %f129, %f130, %f128;
	ld.shared.f32 	%f132, [%r7+8];
	ld.shared.f32 	%f133, [%r10+128];
	fma.rn.f32 	%f134, %f132, %f133, %f131;
	ld.shared.f32 	%f135, [%r7+12];
	ld.shared.f32 	%f136, [%r10+192];
	fma.rn.f32 	%f137, %f135, %f136, %f134;
	ld.shared.f32 	%f138, [%r7+16];
	ld.shared.f32 	%f139, [%r10+256];
	fma.rn.f32 	%f140, %f138, %f139, %f137;
	ld.shared.f32 	%f141, [%r7+20];
	ld.shared.f32 	%f142, [%r10+320];
	fma.rn.f32 	%f143, %f141, %f142, %f140;
	ld.shared.f32 	%f144, [%r7+24];
	ld.shared.f32 	%f145, [%r10+384];
	fma.rn.f32 	%f146, %f144, %f145, %f143;
	ld.shared.f32 	%f147, [%r7+28];
	ld.shared.f32 	%f148, [%r10+448];
	fma.rn.f32 	%f149, %f147, %f148, %f146;
	ld.shared.f32 	%f150, [%r7+32];
	ld.shared.f32 	%f151, [%r10+512];
	fma.rn.f32 	%f152, %f150, %f151, %f149;
	ld.shared.f32 	%f153, [%r7+36];
	ld.shared.f32 	%f154, [%r10+576];
	fma.rn.f32 	%f155, %f153, %f154, %f152;
	ld.shared.f32 	%f156, [%r7+40];
	ld.shared.f32 	%f157, [%r10+640];
	fma.rn.f32 	%f158, %f156, %f157, %f155;
	ld.shared.f32 	%f159, [%r7+44];
	ld.shared.f32 	%f160, [%r10+704];
	fma.rn.f32 	%f161, %f159, %f160, %f158;
	ld.shared.f32 	%f162, [%r7+48];
	ld.shared.f32 	%f163, [%r10+768];
	fma.rn.f32 	%f164, %f162, %f163, %f161;
	ld.shared.f32 	%f165, [%r7+52];
	ld.shared.f32 	%f166, [%r10+832];
	fma.rn.f32 	%f167, %f165, %f166, %f164;
	ld.shared.f32 	%f168, [%r7+56];
	ld.shared.f32 	%f169, [%r10+896];
	fma.rn.f32 	%f170, %f168, %f169, %f167;
	ld.shared.f32 	%f171, [%r7+60];
	ld.shared.f32 	%f172, [%r10+960];
	fma.rn.f32 	%f184, %f171, %f172, %f170;
$L__BB2_24:
	max.s32 	%r59, %r4, %r3;
	setp.ge.s32 	%p24, %r59, %r32;
	@%p24 bra 	$L__BB2_26;
	mad.lo.s32 	%r60, %r32, %r4, %r3;
	cvta.to.global.u64 	%rd16, %rd4;
	mul.wide.s32 	%rd17, %r60, 4;
	add.s64 	%rd18, %rd16, %rd17;
	st.global.f32 	[%rd18], %f184;
$L__BB2_26:
	ret;

}


// ===== COMPILED SASS (sm_100) =====

	.target	sm_100

	.elftype	@"ET_EXEC"


//--------------------- .note.nv.tkinfo           --------------------------
	.section	.note.nv.tkinfo,"",@"SHT_NOTE"
	.sectionflags	@"SHF_NOTE_NV_TKINFO"
	.tkinfo
        /*0018*/ 	.word	0x00000002
        /*0030*/ 	.string	""
        /*0030*/ 	.string	"ptxas"
        /*0030*/ 	.string	"Cuda compilation tools, release 13.0, V13.0.88"
        /*0030*/ 	.string	"Build cuda_13.0.r13.0/compiler.36424714_0"
        /*0030*/ 	.string	"-arch sm_100 -m 64 "



//--------------------- .note.nv.cuinfo           --------------------------
	.section	.note.nv.cuinfo,"",@"SHT_NOTE"
	.sectionflags	@"SHF_NOTE_NV_CUINFO"
        /*0018*/ 	.short	0x0002
        /*001a*/ 	.short	0x0064
        /*001c*/ 	.short	0x0082
	.zero		2


//--------------------- .nv.info                  --------------------------
	.section	.nv.info,"",@"SHT_CUDA_INFO"
	.align	4


	//----- nvinfo : EIATTR_REGCOUNT
	.align		4
        /*0000*/ 	.byte	0x04, 0x2f
        /*0002*/ 	.short	(.L_1 - .L_0)
	.align		4
.L_0:
        /*0004*/ 	.word	index@(_Z16plain_matrix_mulPfS_S_i)
        /*0008*/ 	.word	0x0000001e


	//----- nvinfo : EIATTR_FRAME_SIZE
	.align		4
.L_1:
        /*000c*/ 	.byte	0x04, 0x11
        /*000e*/ 	.short	(.L_3 - .L_2)
	.align		4
.L_2:
        /*0010*/ 	.word	index@(_Z16plain_matrix_mulPfS_S_i)
        /*0014*/ 	.word	0x00000000


	//----- nvinfo : EIATTR_REGCOUNT
	.align		4
.L_3:
        /*0018*/ 	.byte	0x04, 0x2f
        /*001a*/ 	.short	(.L_5 - .L_4)
	.align		4
.L_4:
        /*001c*/ 	.word	index@(_Z16tiled_matrix_mulPfS_S_i)
        /*0020*/ 	.word	0x00000028


	//----- nvinfo : EIATTR_FRAME_SIZE
	.align		4
.L_5:
        /*0024*/ 	.byte	0x04, 0x11
        /*0026*/ 	.short	(.L_7 - .L_6)
	.align		4
.L_6:
        /*0028*/ 	.word	index@(_Z16tiled_matrix_mulPfS_S_i)
        /*002c*/ 	.word	0x00000000


	//----- nvinfo : EIATTR_REGCOUNT
	.align		4
.L_7:
        /*0030*/ 	.byte	0x04, 0x2f
        /*0032*/ 	.short	(.L_9 - .L_8)
	.align		4
.L_8:
        /*0034*/ 	.word	index@(_Z25practical_tile_matrix_mulPfS_S_i)
        /*0038*/ 	.word	0x00000020


	//----- nvinfo : EIATTR_FRAME_SIZE
	.align		4
.L_9:
        /*003c*/ 	.byte	0x04, 0x11
        /*003e*/ 	.short	(.L_11 - .L_10)
	.align		4
.L_10:
        /*0040*/ 	.word	index@(_Z25practical_tile_matrix_mulPfS_S_i)
        /*0044*/ 	.word	0x00000000


	//----- nvinfo : EIATTR_MIN_STACK_SIZE
	.align		4
.L_11:
        /*0048*/ 	.byte	0x04, 0x12
        /*004a*/ 	.short	(.L_13 - .L_12)
	.align		4
.L_12:
        /*004c*/ 	.word	index@(_Z25practical_tile_matrix_mulPfS_S_i)
        /*0050*/ 	.word	0x00000000


	//----- nvinfo : EIATTR_MIN_STACK_SIZE
	.align		4
.L_13:
        /*0054*/ 	.byte	0x04, 0x12
        /*0056*/ 	.short	(.L_15 - .L_14)
	.align		4
.L_14:
        /*0058*/ 	.word	index@(_Z16tiled_matrix_mulPfS_S_i)
        /*005c*/ 	.word	0x00000000


	//----- nvinfo : EIATTR_MIN_STACK_SIZE
	.align		4
.L_15:
        /*0060*/ 	.byte	0x04, 0x12
        /*0062*/ 	.short	(.L_17 - .L_16)
	.align		4
.L_16:
        /*0064*/ 	.word	index@(_Z16plain_matrix_mulPfS_S_i)
        /*0068*/ 	.word	0x00000000
.L_17:


//--------------------- .nv.compat                --------------------------
	.section	.nv.compat,"",@"SHT_CUDA_COMPAT_INFO"
	.align	4
        /*0000*/ 	.byte	0x02, 0x09, 0x00, 0x00, 0x02, 0x02, 0x01, 0x00, 0x02, 0x05, 0x05, 0x00, 0x03, 0x07, 0x01, 0x01
        /*0010*/ 	.byte	0x02, 0x03, 0x00, 0x00, 0x02, 0x06, 0x01, 0x00, 0x04, 0x0b, 0x08, 0x00, 0x09, 0x00, 0x00, 0x00
        /*0020*/ 	.byte	0x00, 0x00, 0x00, 0x00


//--------------------- .nv.info._Z25practical_tile_matrix_mulPfS_S_i --------------------------
	.section	.nv.info._Z25practical_tile_matrix_mulPfS_S_i,"",@"SHT_CUDA_INFO"
	.sectionflags	@""
	.align	4


	//----- nvinfo : EIATTR_CUDA_API_VERSION
	.align		4
        /*0000*/ 	.byte	0x04, 0x37
        /*0002*/ 	.short	(.L_19 - .L_18)
.L_18:
        /*0004*/ 	.word	0x00000082


	//----- nvinfo : EIATTR_KPARAM_INFO
	.align		4
.L_19:
        /*0008*/ 	.byte	0x04, 0x17
        /*000a*/ 	.short	(.L_21 - .L_20)
.L_20:
        /*000c*/ 	.word	0x00000000
        /*0010*/ 	.short	0x0003
        /*0012*/ 	.short	0x0018
        /*0014*/ 	.byte	0x00, 0xf0, 0x11, 0x00


	//----- nvinfo : EIATTR_KPARAM_INFO
	.align		4
.L_21:
        /*0018*/ 	.byte	0x04, 0x17
        /*001a*/ 	.short	(.L_23 - .L_22)
.L_22:
        /*001c*/ 	.word	0x00000000
        /*0020*/ 	.short	0x0002
        /*0022*/ 	.short	0x0010
        /*0024*/ 	.byte	0x00, 0xf5, 0x21, 0x00


	//----- nvinfo : EIATTR_KPARAM_INFO
	.align		4
.L_23:
        /*0028*/ 	.byte	0x04, 0x17
        /*002a*/ 	.short	(.L_25 - .L_24)
.L_24:
        /*002c*/ 	.word	0x00000000
        /*0030*/ 	.short	0x0001
        /*0032*/ 	.short	0x0008
        /*0034*/ 	.byte	0x00, 0xf5, 0x21, 0x00


	//----- nvinfo : EIATTR_KPARAM_INFO
	.align		4
.L_25:
        /*0038*/ 	.byte	0x04, 0x17
        /*003a*/ 	.short	(.L_27 - .L_26)
.L_26:
        /*003c*/ 	.word	0x00000000
        /*0040*/ 	.short	0x0000
        /*0042*/ 	.short	0x0000
        /*0044*/ 	.byte	0x00, 0xf5, 0x21, 0x00


	//----- nvinfo : EIATTR_SPARSE_MMA_MASK
	.align		4
.L_27:
        /*0048*/ 	.byte	0x03, 0x50
        /*004a*/ 	.short	0x0000


	//----- nvinfo : EIATTR_MAXREG_COUNT
	.align		4
        /*004c*/ 	.byte	0x03, 0x1b
        /*004e*/ 	.short	0x00ff


	//----- nvinfo : EIATTR_NUM_BARRIERS
	.align		4
        /*0050*/ 	.byte	0x02, 0x4c
        /*0052*/ 	.byte	0x01
	.zero		1


	//----- nvinfo : EIATTR_MERCURY_ISA_VERSION
	.align		4
        /*0054*/ 	.byte	0x03, 0x5f
        /*0056*/ 	.short	0x0101


	//----- nvinfo : EIATTR_VRC_CTA_INIT_COUNT
	.align		4
        /*0058*/ 	.byte	0x02, 0x4a
	.zero		1
	.zero		1


	//----- nvinfo : EIATTR_EXIT_INSTR_OFFSETS
	.align		4
        /*005c*/ 	.byte	0x04, 0x1c
        /*005e*/ 	.short	(.L_29 - .L_28)


	//   ....[0]....
.L_28:
        /*0060*/ 	.word	0x00000de0


	//   ....[1]....
        /*0064*/ 	.word	0x00000e30


	//----- nvinfo : EIATTR_CRS_STACK_SIZE
	.align		4
.L_29:
        /*0068*/ 	.byte	0x04, 0x1e
        /*006a*/ 	.short	(.L_31 - .L_30)
.L_30:
        /*006c*/ 	.word	0x00000000


	//----- nvinfo : EIATTR_CBANK_PARAM_SIZE
	.align		4
.L_31:
        /*0070*/ 	.byte	0x03, 0x19
        /*0072*/ 	.short	0x001c


	//----- nvinfo : EIATTR_PARAM_CBANK
	.align		4
        /*0074*/ 	.byte	0x04, 0x0a
        /*0076*/ 	.short	(.L_33 - .L_32)
	.align		4
.L_32:
        /*0078*/ 	.word	index@(.nv.constant0._Z25practical_tile_matrix_mulPfS_S_i)
        /*007c*/ 	.short	0x0380
        /*007e*/ 	.short	0x001c


	//----- nvinfo : EIATTR_SW_WAR
	.align		4
.L_33:
        /*0080*/ 	.byte	0x04, 0x36
        /*0082*/ 	.short	(.L_35 - .L_34)
.L_34:
        /*0084*/ 	.word	0x00000008
.L_35:


//--------------------- .nv.info._Z16tiled_matrix_mulPfS_S_i --------------------------
	.section	.nv.info._Z16tiled_matrix_mulPfS_S_i,"",@"SHT_CUDA_INFO"
	.sectionflags	@""
	.align	4


	//----- nvinfo : EIATTR_CUDA_API_VERSION
	.align		4
        /*0000*/ 	.byte	0x04, 0x37
        /*0002*/ 	.short	(.L_37 - .L_36)
.L_36:
        /*0004*/ 	.word	0x00000082


	//----- nvinfo : EIATTR_KPARAM_INFO
	.align		4
.L_37:
        /*0008*/ 	.byte	0x04, 0x17
        /*000a*/ 	.short	(.L_39 - .L_38)
.L_38:
        /*000c*/ 	.word	0x00000000
        /*0010*/ 	.short	0x0003
        /*0012*/ 	.short	0x0018
        /*0014*/ 	.byte	0x00, 0xf0, 0x11, 0x00


	//----- nvinfo : EIATTR_KPARAM_INFO
	.align		4
.L_39:
        /*0018*/ 	.byte	0x04, 0x17
        /*001a*/ 	.short	(.L_41 - .L_40)
.L_40:
        /*001c*/ 	.word	0x00000000
        /*0020*/ 	.short	0x0002
        /*0022*/ 	.short	0x0010
        /*0024*/ 	.byte	0x00, 0xf5, 0x21, 0x00


	//----- nvinfo : EIATTR_KPARAM_INFO
	.align		4
.L_41:
        /*0028*/ 	.byte	0x04, 0x17
        /*002a*/ 	.short	(.L_43 - .L_42)
.L_42:
        /*002c*/ 	.word	0x00000000
        /*0030*/ 	.short	0x0001
        /*0032*/ 	.short	0x0008
        /*0034*/ 	.byte	0x00, 0xf5, 0x21, 0x00


	//----- nvinfo : EIATTR_KPARAM_INFO
	.align		4
.L_43:
        /*0038*/ 	.byte	0x04, 0x17
        /*003a*/ 	.short	(.L_45 - .L_44)
.L_44:
        /*003c*/ 	.word	0x00000000
        /*0040*/ 	.short	0x0000
        /*0042*/ 	.short	0x0000
        /*0044*/ 	.byte	0x00, 0xf5, 0x21, 0x00


	//----- nvinfo : EIATTR_SPARSE_MMA_MASK
	.align		4
.L_45:
        /*0048*/ 	.byte	0x03, 0x50
        /*004a*/ 	.short	0x0000


	//----- nvinfo : EIATTR_MAXREG_COUNT
	.align		4
        /*004c*/ 	.byte	0x03, 0x1b
        /*004e*/ 	.short	0x00ff


	//----- nvinfo : EIATTR_NUM_BARRIERS
	.align		4
        /*0050*/ 	.byte	0x02, 0x4c
        /*0052*/ 	.byte	0x01
	.zero		1


	//----- nvinfo : EIATTR_MERCURY_ISA_VERSION
	.align		4
        /*0054*/ 	.byte	0x03, 0x5f
        /*0056*/ 	.short	0x0101


	//----- nvinfo : EIATTR_VRC_CTA_INIT_COUNT
	.align		4
        /*0058*/ 	.byte	0x02, 0x4a
	.zero		1
	.zero		1


	//----- nvinfo : EIATTR_EXIT_INSTR_OFFSETS
	.align		4
        /*005c*/ 	.byte	0x04, 0x1c
        /*005e*/ 	.short	(.L_47 - .L_46)


	//   ....[0]....
.L_46:
        /*0060*/ 	.word	0x00001800


	//----- nvinfo : EIATTR_CBANK_PARAM_SIZE
	.align		4
.L_47:
        /*0064*/ 	.byte	0x03, 0x19
        /*0066*/ 	.short	0x001c


	//----- nvinfo : EIATTR_PARAM_CBANK
	.align		4
        /*0068*/ 	.byte	0x04, 0x0a
        /*006a*/ 	.short	(.L_49 - .L_48)
	.align		4
.L_48:
        /*006c*/ 	.word	index@(.nv.constant0._Z16tiled_matrix_mulPfS_S_i)
        /*0070*/ 	.short	0x0380
        /*0072*/ 	.short	0x001c


	//----- nvinfo : EIATTR_SW_WAR
	.align		4
.L_49:
        /*0074*/ 	.byte	0x04, 0x36
        /*0076*/ 	.short	(.L_51 - .L_50)
.L_50:
        /*0078*/ 	.word	0x00000008
.L_51:


//--------------------- .nv.info._Z16plain_matrix_mulPfS_S_i --------------------------
	.section	.nv.info._Z16plain_matrix_mulPfS_S_i,"",@"SHT_CUDA_INFO"
	.sectionflags	@""
	.align	4


	//----- nvinfo : EIATTR_CUDA_API_VERSION
	.align		4
        /*0000*/ 	.byte	0x04, 0x37
        /*0002*/ 	.short	(.L_53 - .L_52)
.L_52:
        /*0004*/ 	.word	0x00000082


	//----- nvinfo : EIATTR_KPARAM_INFO
	.align		4
.L_53:
        /*0008*/ 	.byte	0x04, 0x17
        /*000a*/ 	.short	(.L_55 - .L_54)
.L_54:
        /*000c*/ 	.word	0x00000000
        /*0010*/ 	.short	0x0003
        /*0012*/ 	.short	0x0018
        /*0014*/ 	.byte	0x00, 0xf0, 0x11, 0x00


	//----- nvinfo : EIATTR_KPARAM_INFO
	.align		4
.L_55:
        /*0018*/ 	.byte	0x04, 0x17
        /*001a*/ 	.short	(.L_57 - .L_56)
.L_56:
        /*001c*/ 	.word	0x00000000
        /*0020*/ 	.short	0x0002
        /*0022*/ 	.short	0x0010
        /*0024*/ 	.byte	0x00, 0xf5, 0x21, 0x00


	//----- nvinfo : EIATTR_KPARAM_INFO
	.align		4
.L_57:
        /*0028*/ 	.byte	0x04, 0x17
        /*002a*/ 	.short	(.L_59 - .L_58)
.L_58:
        /*002c*/ 	.word	0x00000000
        /*0030*/ 	.short	0x0001
        /*0032*/ 	.short	0x0008
        /*0034*/ 	.byte	0x00, 0xf5, 0x21, 0x00


	//----- nvinfo : EIATTR_KPARAM_INFO
	.align		4
.L_59:
        /*0038*/ 	.byte	0x04, 0x17
        /*003a*/ 	.short	(.L_61 - .L_60)
.L_60:
        /*003c*/ 	.word	0x00000000
        /*0040*/ 	.short	0x0000
        /*0042*/ 	.short	0x0000
        /*0044*/ 	.byte	0x00, 0xf5, 0x21, 0x00


	//----- nvinfo : EIATTR_SPARSE_MMA_MASK
	.align		4
.L_61:
        /*0048*/ 	.byte	0x03, 0x50
        /*004a*/ 	.short	0x0000


	//----- nvinfo : EIATTR_MAXREG_COUNT
	.align		4
        /*004c*/ 	.byte	0x03, 0x1b
        /*004e*/ 	.short	0x00ff


	//----- nvinfo : EIATTR_MERCURY_ISA_VERSION
	.align		4
        /*0050*/ 	.byte	0x03, 0x5f
        /*0052*/ 	.short	0x0101


	//----- nvinfo : EIATTR_VRC_CTA_INIT_COUNT
	.align		4
        /*0054*/ 	.byte	0x02, 0x4a
	.zero		1
	.zero		1


	//----- nvinfo : EIATTR_EXIT_INSTR_OFFSETS
	.align		4
        /*0058*/ 	.byte	0x04, 0x1c
        /*005a*/ 	.short	(.L_63 - .L_62)


	//   ....[0]....
.L_62:
        /*005c*/ 	.word	0x000000c0


	//   ....[1]....
        /*0060*/ 	.word	0x00000a90


	//----- nvinfo : EIATTR_CBANK_PARAM_SIZE
	.align		4
.L_63:
        /*0064*/ 	.byte	0x03, 0x19
        /*0066*/ 	.short	0x001c


	//----- nvinfo : EIATTR_PARAM_CBANK
	.align		4
        /*0068*/ 	.byte	0x04, 0x0a
        /*006a*/ 	.short	(.L_65 - .L_64)
	.align		4
.L_64:
        /*006c*/ 	.word	index@(.nv.constant0._Z16plain_matrix_mulPfS_S_i)
        /*0070*/ 	.short	0x0380
        /*0072*/ 	.short	0x001c


	//----- nvinfo : EIATTR_SW_WAR
	.align		4
.L_65:
        /*0074*/ 	.byte	0x04, 0x36
        /*0076*/ 	.short	(.L_67 - .L_66)
.L_66:
        /*0078*/ 	.word	0x00000008
.L_67:


//--------------------- .nv.callgraph             --------------------------
	.section	.nv.callgraph,"",@"SHT_CUDA_CALLGRAPH"
	.align	4
	.sectionentsize	8
	.align		4
        /*0000*/ 	.word	0x00000000
	.align		4
        /*0004*/ 	.word	0xffffffff
	.align		4
        /*0008*/ 	.word	0x00000000
	.align		4
        /*000c*/ 	.word	0xfffffffe
	.align		4
        /*0010*/ 	.word	0x00000000
	.align		4
        /*0014*/ 	.word	0xfffffffd
	.align		4
        /*0018*/ 	.word	0x00000000
	.align		4
        /*001c*/ 	.word	0xfffffffc


//--------------------- .text._Z25practical_tile_matrix_mulPfS_S_i --------------------------
	.section	.text._Z25practical_tile_matrix_mulPfS_S_i,"ax",@progbits
	.align	128
        .global         _Z25practical_tile_matrix_mulPfS_S_i
        .type           _Z25practical_tile_matrix_mulPfS_S_i,@function
        .size           _Z25practical_tile_matrix_mulPfS_S_i,(.L_x_19 - _Z25practical_tile_matrix_mulPfS_S_i)
        .other          _Z25practical_tile_matrix_mulPfS_S_i,@"STO_CUDA_ENTRY STV_DEFAULT"
_Z25practical_tile_matrix_mulPfS_S_i:
.text._Z25practical_tile_matrix_mulPfS_S_i:
[----:B------:R-:W-:Y:S01]  /*0000*/  LDC R1, c[0x0][0x37c] ;  /* 0x0000df00ff017b82 */ /* 0x000fe20000000800 */
[----:B------:R-:W0:Y:S01]  /*0010*/  LDCU UR6, c[0x0][0x398] ;  /* 0x00007300ff0677ac */ /* 0x000e220008000800 */
[----:B------:R-:W1:Y:S06]  /*0020*/  S2R R17, SR_TID.X ;  /* 0x0000000000117919 */ /* 0x000e6c0000002100 */
[----:B------:R-:W1:Y:S01]  /*0030*/  LDC R2, c[0x0][0x360] ;  /* 0x0000d800ff027b82 */ /* 0x000e620000000800 */
[----:B------:R-:W-:Y:S01]  /*0040*/  HFMA2 R29, -RZ, RZ, 0, 0 ;  /* 0x00000000ff1d7431 */ /* 0x000fe200000001ff */
[----:B------:R-:W2:Y:S01]  /*0050*/  LDCU.64 UR8, c[0x0][0x358] ;  /* 0x00006b00ff0877ac */ /* 0x000ea20008000a00 */
[----:B------:R-:W3:Y:S05]  /*0060*/  S2R R7, SR_TID.Y ;  /* 0x0000000000077919 */ /* 0x000eea0000002200 */
[----:B------:R-:W1:Y:S08]  /*0070*/  S2UR UR4, SR_CTAID.X ;  /* 0x00000000000479c3 */ /* 0x000e700000002500 */
[----:B------:R-:W3:Y:S01]  /*0080*/  S2UR UR5, SR_CTAID.Y ;  /* 0x00000000000579c3 */ /* 0x000ee20000002600 */
[----:B0-----:R-:W-:-:S04]  /*0090*/  MOV R0, UR6 ;  /* 0x0000000600007c02 */ /* 0x001fc80008000f00 */
[----:B------:R-:W-:-:S03]  /*00a0*/  ISETP.GE.AND P0, PT, R0, 0x10, PT ;  /* 0x000000100000780c */ /* 0x000fc60003f06270 */
[----:B------:R-:W3:Y:S01]  /*00b0*/  LDC R4, c[0x0][0x364] ;  /* 0x0000d900ff047b82 */ /* 0x000ee20000000800 */
[----:B-1----:R-:W-:Y:S02]  /*00c0*/  IMAD R3, R2, UR4, R17 ;  /* 0x0000000402037c24 */ /* 0x002fe4000f8e0211 */
[----:B---3--:R-:W-:-:S07]  /*00d0*/  IMAD R5, R4, UR5, R7 ;  /* 0x0000000504057c24 */ /* 0x008fce000f8e0207 */
[----:B--2---:R-:W-:Y:S05]  /*00e0*/  @!P0 BRA `(.L_x_0) ;  /* 0x0000000c00348947 */ /* 0x004fea0003800000 */
[----:B------:R-:W0:Y:S01]  /*00f0*/  S2UR UR6, SR_CgaCtaId ;  /* 0x00000000000679c3 */ /* 0x000e220000008800 */
[----:B------:R-:W-:Y:S01]  /*0100*/  LOP3.LUT R2, R0, 0x7ffffff0, RZ, 0xc0, !PT ;  /* 0x7ffffff000027812 */ /* 0x000fe200078ec0ff */
[----:B------:R-:W-:Y:S01]  /*0110*/  UMOV UR4, 0x400 ;  /* 0x0000040000047882 */ /* 0x000fe20000000000 */
[----:B------:R-:W-:Y:S01]  /*0120*/  SHF.R.S32.HI R9, RZ, 0x1f, R0 ;  /* 0x0000001fff097819 */ /* 0x000fe20000011400 */
[----:B------:R-:W-:Y:S01]  /*0130*/  UIADD3 UR5, UPT, UPT, UR4, 0x400, URZ ;  /* 0x0000040004057890 */ /* 0x000fe2000fffe0ff */
[----:B------:R-:W-:Y:S02]  /*0140*/  ISETP.NE.AND P1, PT, R2, 0x10, PT ;  /* 0x000000100200780c */ /* 0x000fe40003f25270 */
[-C--:B------:R-:W-:Y:S02]  /*0150*/  ISETP.GE.AND P0, PT, R3, R0.reuse, PT ;  /* 0x000000000300720c */ /* 0x080fe40003f06270 */
[----:B------:R-:W-:Y:S02]  /*0160*/  LEA.HI R6, R9, R0, RZ, 0x4 ;  /* 0x0000000009067211 */ /* 0x000fe400078f20ff */
[----:B------:R-:W-:-:S02]  /*0170*/  MOV R29, RZ ;  /* 0x000000ff001d7202 */ /* 0x000fc40000000f00 */
[----:B------:R-:W-:Y:S02]  /*0180*/  ISETP.LT.U32.AND P0, PT, R5, R0, !P0 ;  /* 0x000000000500720c */ /* 0x000fe40004701070 */
[----:B------:R-:W-:Y:S02]  /*0190*/  MOV R8, RZ ;  /* 0x000000ff00087202 */ /* 0x000fe40000000f00 */
[----:B------:R-:W-:Y:S01]  /*01a0*/  SHF.R.S32.HI R6, RZ, 0x4, R6 ;  /* 0x00000004ff067819 */ /* 0x000fe20000011406 */
[----:B0-----:R-:W-:Y:S02]  /*01b0*/  ULEA UR4, UR6, UR4, 0x18 ;  /* 0x0000000406047291 */ /* 0x001fe4000f8ec0ff */
[----:B------:R-:W-:-:S04]  /*01c0*/  ULEA UR5, UR6, UR5, 0x18 ;  /* 0x0000000506057291 */ /* 0x000fc8000f8ec0ff */
[----:B------:R-:W-:Y:S02]  /*01d0*/  LEA R4, R7, UR4, 0x6 ;  /* 0x0000000407047c11 */ /* 0x000fe4000f8e30ff */
[C---:B------:R-:W-:Y:S02]  /*01e0*/  LEA R2, R17.reuse, UR5, 0x2 ;  /* 0x0000000511027c11 */ /* 0x040fe4000f8e10ff */
[----:B------:R-:W-:Y:S02]  /*01f0*/  LEA R24, R17, R4, 0x2 ;  /* 0x0000000411187211 */ /* 0x000fe400078e10ff */
[----:B------:R-:W-:Y:S01]  /*0200*/  LEA R22, R7, R2, 0x6 ;  /* 0x0000000207167211 */ /* 0x000fe200078e30ff */
[----:B------:R-:W-:Y:S06]  /*0210*/  @!P1 BRA `(.L_x_1) ;  /* 0x0000000400f49947 */ /* 0x000fec0003800000 */
[C---:B------:R-:W-:Y:S01]  /*0220*/  IADD3 R23, PT, PT, R7.reuse, 0x10, RZ ;  /* 0x0000001007177810 */ /* 0x040fe20007ffe0ff */
[-C--:B------:R-:W-:Y:S01]  /*0230*/  IMAD R21, R7, R0.reuse, R3 ;  /* 0x0000000007157224 */ /* 0x080fe200078e0203 */
[----:B------:R-:W-:Y:S01]  /*0240*/  LOP3.LUT R20, R6, 0x7fffffe, RZ, 0xc0, !PT ;  /* 0x07fffffe06147812 */ /* 0x000fe200078ec0ff */
[CC--:B------:R-:W-:Y:S01]  /*0250*/  IMAD R18, R5.reuse, R0.reuse, R17 ;  /* 0x0000000005127224 */ /* 0x0c0fe200078e0211 */
[-C--:B------:R-:W-:Y:S01]  /*0260*/  ISETP.GE.U32.AND P1, PT, R5, R0.reuse, PT ;  /* 0x000000000500720c */ /* 0x080fe20003f26070 */
[----:B------:R-:W-:Y:S01]  /*0270*/  IMAD R23, R23, R0, R3 ;  /* 0x0000000017177224 */ /* 0x000fe200078e0203 */
[----:B------:R-:W-:Y:S02]  /*0280*/  MOV R29, RZ ;  /* 0x000000ff001d7202 */ /* 0x000fe40000000f00 */
[----:B------:R-:W-:Y:S02]  /*0290*/  MOV R19, R17 ;  /* 0x0000001100137202 */ /* 0x000fe40000000f00 */
[----:B------:R-:W-:-:S02]  /*02a0*/  MOV R16, R7 ;  /* 0x0000000700107202 */ /* 0x000fc40000000f00 */
[----:B------:R-:W-:-:S07]  /*02b0*/  IADD3 R20, PT, PT, -R20, RZ, RZ ;  /* 0x000000ff14147210 */ /* 0x000fce0007ffe1ff */
.L_x_6:
[----:B0-----:R-:W0:Y:S01]  /*02c0*/  LDC R0, c[0x0][0x398] ;  /* 0x0000e600ff007b82 */ /* 0x001e220000000800 */
[----:B------:R-:W-:Y:S02]  /*02d0*/  VIMNMX R9, PT, PT, R3, R16, !PT ;  /* 0x0000001003097248 */ /* 0x000fe40007fe0100 */
[----:B------:R-:W-:-:S05]  /*02e0*/  CS2R R12, SRZ ;  /* 0x00000000000c7805 */ /* 0x000fca000001ff00 */
[----:B-1----:R-:W1:Y:S01]  /*02f0*/  LDC.64 R10, c[0x0][0x380] ;  /* 0x0000e000ff0a7b82 */ /* 0x002e620000000a00 */
[-C--:B0-----:R-:W-:Y:S02]  /*0300*/  ISETP.GE.AND P3, PT, R9, R0.reuse, PT ;  /* 0x000000000900720c */ /* 0x081fe40003f66270 */
[----:B------:R-:W-:Y:S01]  /*0310*/  ISETP.GE.OR P2, PT, R19, R0, P1 ;  /* 0x000000001300720c */ /* 0x000fe20000f46670 */
[----:B-1----:R-:W-:-:S10]  /*0320*/  IMAD.WIDE R10, R18, 0x4, R10 ;  /* 0x00000004120a7825 */ /* 0x002fd400078e020a */
[----:B------:R-:W0:Y:S02]  /*0330*/  @!P3 LDC.64 R8, c[0x0][0x388] ;  /* 0x0000e200ff08bb82 */ /* 0x000e240000000a00 */
[----:B------:R-:W2:Y:S01]  /*0340*/  @!P2 LDG.E R12, desc[UR8][R10.64] ;  /* 0x000000080a0ca981 */ /* 0x000ea2000c1e1900 */
[----:B0-----:R-:W-:-:S05]  /*0350*/  @!P3 IMAD.WIDE R14, R21, 0x4, R8 ;  /* 0x00000004150eb825 */ /* 0x001fca00078e0208 */
[----:B------:R-:W3:Y:S01]  /*0360*/  @!P3 LDG.E R13, desc[UR8][R14.64] ;  /* 0x000000080e0db981 */ /* 0x000ee2000c1e1900 */
[----:B------:R-:W-:Y:S01]  /*0370*/  VIADDMNMX R9, R16, 0x10, R3, !PT ;  /* 0x0000001010097846 */ /* 0x000fe20007800103 */
[----:B------:R-:W-:Y:S01]  /*0380*/  HFMA2 R27, -RZ, RZ, 0, 0 ;  /* 0x00000000ff1b7431 */ /* 0x000fe200000001ff */
[----:B------:R-:W-:Y:S02]  /*0390*/  IADD3 R25, PT, PT, R19, 0x10, RZ ;  /* 0x0000001013197810 */ /* 0x000fe40007ffe0ff */
[-C--:B------:R-:W-:Y:S02]  /*03a0*/  ISETP.GE.AND P3, PT, R9, R0.reuse, PT ;  /* 0x000000000900720c */ /* 0x080fe40003f66270 */
[----:B------:R-:W-:Y:S02]  /*03b0*/  ISETP.GE.OR P2, PT, R25, R0, P1 ;  /* 0x000000001900720c */ /* 0x000fe40000f46670 */
[----:B------:R-:W-:-:S09]  /*03c0*/  MOV R25, RZ ;  /* 0x000000ff00197202 */ /* 0x000fd20000000f00 */
[----:B------:R-:W0:Y:S02]  /*03d0*/  @!P3 LDC.64 R8, c[0x0][0x388] ;  /* 0x0000e200ff08bb82 */ /* 0x000e240000000a00 */
[----:B0-----:R-:W-:Y:S01]  /*03e0*/  @!P3 IMAD.WIDE R8, R23, 0x4, R8 ;  /* 0x000000041708b825 */ /* 0x001fe200078e0208 */
[----:B--2---:R0:W-:Y:S04]  /*03f0*/  STS [R24], R12 ;  /* 0x0000000c18007388 */ /* 0x0041e80000000800 */
[----:B---3--:R0:W-:Y:S01]  /*0400*/  STS [R22], R13 ;  /* 0x0000000d16007388 */ /* 0x0081e20000000800 */
[----:B------:R-:W-:Y:S06]  /*0410*/  BAR.SYNC.DEFER_BLOCKING 0x0 ;  /* 0x0000000000007b1d */ /* 0x000fec0000010000 */
[----:B------:R0:W5:Y:S04]  /*0420*/  @!P2 LDG.E R27, desc[UR8][R10.64+0x40] ;  /* 0x000040080a1ba981 */ /* 0x000168000c1e1900 */
[----:B------:R0:W5:Y:S01]  /*0430*/  @!P3 LDG.E R25, desc[UR8][R8.64] ;  /* 0x000000080819b981 */ /* 0x000162000c1e1900 */
[----:B------:R-:W-:Y:S04]  /*0440*/  BSSY.RECONVERGENT B0, `(.L_x_2) ;  /* 0x0000026000007945 */ /* 0x000fe80003800200 */
[----:B------:R-:W-:Y:S05]  /*0450*/  @!P0 BRA `(.L_x_3) ;  /* 0x0000000000908947 */ /* 0x000fea0003800000 */
[----:B0-----:R-:W-:Y:S04]  /*0460*/  LDS R12, [R2] ;  /* 0x00000000020c7984 */ /* 0x001fe80000000800 */
[----:B------:R-:W0:Y:S04]  /*0470*/  LDS.128 R8, [R4] ;  /* 0x0000000004087984 */ /* 0x000e280000000c00 */
[----:B------:R-:W1:Y:S04]  /*0480*/  LDS R15, [R2+0x40] ;  /* 0x00004000020f7984 */ /* 0x000e680000000800 */
[----:B------:R-:W2:Y:S01]  /*0490*/  LDS R13, [R2+0x80] ;  /* 0x00008000020d7984 */ /* 0x000ea20000000800 */
[----:B0-----:R-:W-:-:S03]  /*04a0*/  FFMA R12, R8, R12, R29 ;  /* 0x0000000c080c7223 */ /* 0x001fc6000000001d */
[----:B------:R-:W0:Y:S01]  /*04b0*/  LDS R8, [R2+0xc0] ;  /* 0x0000c00002087984 */ /* 0x000e220000000800 */
[----:B-1----:R-:W-:-:S03]  /*04c0*/  FFMA R12, R15, R9, R12 ;  /* 0x000000090f0c7223 */ /* 0x002fc6000000000c */
[----:B------:R-:W-:Y:S01]  /*04d0*/  LDS R9, [R2+0x100] ;  /* 0x0001000002097984 */ /* 0x000fe20000000800 */
[----:B--2---:R-:W-:-:S03]  /*04e0*/  FFMA R29, R13, R10, R12 ;  /* 0x0000000a0d1d7223 */ /* 0x004fc6000000000c */
[----:B------:R-:W1:Y:S01]  /*04f0*/  LDS.128 R12, [R4+0x10] ;  /* 0x00001000040c7984 */ /* 0x000e620000000c00 */
[----:B0-----:R-:W-:-:S03]  /*0500*/  FFMA R11, R8, R11, R29 ;  /* 0x0000000b080b7223 */ /* 0x001fc6000000001d */
[----:B------:R-:W0:Y:S04]  /*0510*/  LDS R29, [R2+0x140] ;  /* 0x00014000021d7984 */ /* 0x000e280000000800 */
[----:B------:R-:W2:Y:S01]  /*0520*/  LDS R8, [R2+0x180] ;  /* 0x0001800002087984 */ /* 0x000ea20000000800 */
[----:B-1----:R-:W-:-:S03]  /*0530*/  FFMA R12, R12, R9, R11 ;  /* 0x000000090c0c7223 */ /* 0x002fc6000000000b */
[----:B------:R-:W1:Y:S01]  /*0540*/  LDS R9, [R2+0x1c0] ;  /* 0x0001c00002097984 */ /* 0x000e620000000800 */
[----:B0-----:R-:W-:-:S03]  /*0550*/  FFMA R13, R29, R13, R12 ;  /* 0x0000000d1d0d7223 */ /* 0x001fc6000000000c */
[----:B------:R-:W-:Y:S01]  /*0560*/  LDS R12, [R2+0x200] ;  /* 0x00020000020c7984 */ /* 0x000fe20000000800 */
[----:B--2---:R-:W-:-:S03]  /*0570*/  FFMA R8, R8, R14, R13 ;  /* 0x0000000e08087223 */ /* 0x004fc6000000000d */
[----:B------:R-:W-:Y:S01]  /*0580*/  LDS R29, [R2+0x240] ;  /* 0x00024000021d7984 */ /* 0x000fe20000000800 */
[----:B-1----:R-:W-:-:S03]  /*0590*/  FFMA R15, R9, R15, R8 ;  /* 0x0000000f090f7223 */ /* 0x002fc60000000008 */
[----:B------:R-:W0:Y:S04]  /*05a0*/  LDS.128 R8, [R4+0x20] ;  /* 0x0000200004087984 */ /* 0x000e280000000c00 */
[----:B------:R-:W1:Y:S01]  /*05b0*/  LDS R13, [R2+0x280] ;  /* 0x00028000020d7984 */ /* 0x000e620000000800 */
[----:B0-----:R-:W-:-:S03]  /*05c0*/  FFMA R12, R8, R12, R15 ;  /* 0x0000000c080c7223 */ /* 0x001fc6000000000f */
[----:B------:R-:W0:Y:S01]  /*05d0*/  LDS R8, [R2+0x2c0] ;  /* 0x0002c00002087984 */ /* 0x000e220000000800 */
[----:B------:R-:W-:-:S03]  /*05e0*/  FFMA R12, R29, R9, R12 ;  /* 0x000000091d0c7223 */ /* 0x000fc6000000000c */
[----:B------:R-:W-:Y:S01]  /*05f0*/  LDS R9, [R2+0x300] ;  /* 0x0003000002097984 */ /* 0x000fe20000000800 */
[----:B-1----:R-:W-:-:S03]  /*0600*/  FFMA R29, R13, R10, R12 ;  /* 0x0000000a0d1d7223 */ /* 0x002fc6000000000c */
[----:B------:R-:W1:Y:S01]  /*0610*/  LDS.128 R12, [R4+0x30] ;  /* 0x00003000040c7984 */ /* 0x000e620000000c00 */
[----:B0-----:R-:W-:-:S03]  /*0620*/  FFMA R11, R8, R11, R29 ;  /* 0x0000000b080b7223 */ /* 0x001fc6000000001d */
[----:B------:R-:W0:Y:S04]  /*0630*/  LDS R29, [R2+0x340] ;  /* 0x00034000021d7984 */ /* 0x000e280000000800 */
[----:B------:R-:W2:Y:S01]  /*0640*/  LDS R8, [R2+0x380] ;  /* 0x0003800002087984 */ /* 0x000ea20000000800 */
[----:B-1----:R-:W-:-:S03]  /*0650*/  FFMA R12, R12, R9, R11 ;  /* 0x000000090c0c7223 */ /* 0x002fc6000000000b */
[----:B------:R-:W1:Y:S01]  /*0660*/  LDS R9, [R2+0x3c0] ;  /* 0x0003c00002097984 */ /* 0x000e620000000800 */
[----:B0-----:R-:W-:-:S04]  /*0670*/  FFMA R13, R29, R13, R12 ;  /* 0x0000000d1d0d7223 */ /* 0x001fc8000000000c */
[----:B--2---:R-:W-:-:S04]  /*0680*/  FFMA R8, R8, R14, R13 ;  /* 0x0000000e08087223 */ /* 0x004fc8000000000d */
[----:B-1----:R-:W-:-:S07]  /*0690*/  FFMA R29, R9, R15, R8 ;  /* 0x0000000f091d7223 */ /* 0x002fce0000000008 */
.L_x_3:
[----:B------:R-:W-:Y:S05]  /*06a0*/  BSYNC.RECONVERGENT B0 ;  /* 0x0000000000007941 */ /* 0x000fea0003800200 */
.L_x_2:
[----:B-----5:R1:W-:Y:S01]  /*06b0*/  STS [R24], R27 ;  /* 0x0000001b18007388 */ /* 0x0203e20000000800 */
[----:B------:R-:W-:Y:S03]  /*06c0*/  BSSY.RECONVERGENT B0, `(.L_x_4) ;  /* 0x0000028000007945 */ /* 0x000fe60003800200 */
[----:B------:R1:W-:Y:S01]  /*06d0*/  STS [R22], R25 ;  /* 0x0000001916007388 */ /* 0x0003e20000000800 */
[----:B------:R-:W-:Y:S06]  /*06e0*/  BAR.SYNC.DEFER_BLOCKING 0x0 ;  /* 0x0000000000007b1d */ /* 0x000fec0000010000 */
[----:B------:R-:W-:Y:S05]  /*06f0*/  @!P0 BRA `(.L_x_5) ;  /* 0x0000000000908947 */ /* 0x000fea0003800000 */
[----:B0-----:R-:W-:Y:S04]  /*0700*/  LDS R8, [R2] ;  /* 0x0000000002087984 */ /* 0x001fe80000000800 */
[----:B------:R-:W0:Y:S04]  /*0710*/  LDS.128 R12, [R4] ;  /* 0x00000000040c7984 */ /* 0x000e280000000c00 */
[----:B------:R-:W2:Y:S04]  /*0720*/  LDS R9, [R2+0x40] ;  /* 0x0000400002097984 */ /* 0x000ea80000000800 */
[----:B------:R-:W3:Y:S04]  /*0730*/  LDS R10, [R2+0x80] ;  /* 0x00008000020a7984 */ /* 0x000ee80000000800 */
[----:B------:R-:W4:Y:S04]  /*0740*/  LDS R26, [R2+0xc0] ;  /* 0x0000c000021a7984 */ /* 0x000f280000000800 */
[----:B-1----:R-:W-:Y:S01]  /*0750*/  LDS R25, [R2+0x180] ;  /* 0x0001800002197984 */ /* 0x002fe20000000800 */
[----:B0-----:R-:W-:-:S03]  /*0760*/  FFMA R8, R12, R8, R29 ;  /* 0x000000080c087223 */ /* 0x001fc6000000001d */
[----:B------:R-:W-:Y:S01]  /*0770*/  LDS R29, [R2+0x140] ;  /* 0x00014000021d7984 */ /* 0x000fe20000000800 */
[----:B--2---:R-:W-:-:S03]  /*0780*/  FFMA R9, R9, R13, R8 ;  /* 0x0000000d09097223 */ /* 0x004fc60000000008 */
[----:B------:R-:W-:Y:S01]  /*0790*/  LDS R13, [R2+0x100] ;  /* 0x00010000020d7984 */ /* 0x000fe20000000800 */
[----:B---3--:R-:W-:-:S03]  /*07a0*/  FFMA R27, R10, R14, R9 ;  /* 0x0000000e0a1b7223 */ /* 0x008fc60000000009 */
[----:B------:R-:W0:Y:S01]  /*07b0*/  LDS.128 R8, [R4+0x10] ;  /* 0x0000100004087984 */ /* 0x000e220000000c00 */
[----:B----4-:R-:W-:-:S03]  /*07c0*/  FFMA R15, R26, R15, R27 ;  /* 0x0000000f1a0f7223 */ /* 0x010fc6000000001b */
[----:B------:R-:W1:Y:S01]  /*07d0*/  LDS R26, [R2+0x1c0] ;  /* 0x0001c000021a7984 */ /* 0x000e620000000800 */
[----:B0-----:R-:W-:-:S03]  /*07e0*/  FFMA R8, R8, R13, R15 ;  /* 0x0000000d08087223 */ /* 0x001fc6000000000f */
[----:B------:R-:W-:Y:S01]  /*07f0*/  LDS.128 R12, [R4+0x20] ;  /* 0x00002000040c7984 */ /* 0x000fe20000000c00 */
[----:B------:R-:W-:-:S03]  /*0800*/  FFMA R8, R29, R9, R8 ;  /* 0x000000091d087223 */ /* 0x000fc60000000008 */
[----:B------:R-:W0:Y:S01]  /*0810*/  LDS R9, [R2+0x200] ;  /* 0x0002000002097984 */ /* 0x000e220000000800 */
[----:B------:R-:W-:-:S03]  /*0820*/  FFMA R27, R25, R10, R8 ;  /* 0x0000000a191b7223 */ /* 0x000fc60000000008 */
[----:B------:R-:W2:Y:S01]  /*0830*/  LDS R29, [R2+0x240] ;  /* 0x00024000021d7984 */ /* 0x000ea20000000800 */
[----:B-1----:R-:W-:-:S03]  /*0840*/  FFMA R11, R26, R11, R27 ;  /* 0x0000000b1a0b7223 */ /* 0x002fc6000000001b */
[----:B------:R-:W1:Y:S04]  /*0850*/  LDS R25, [R2+0x280] ;  /* 0x0002800002197984 */ /* 0x000e680000000800 */
[----:B------:R-:W3:Y:S04]  /*0860*/  LDS R26, [R2+0x2c0] ;  /* 0x0002c000021a7984 */ /* 0x000ee80000000800 */
[----:B------:R-:W-:Y:S01]  /*0870*/  LDS R27, [R2+0x340] ;  /* 0x00034000021b7984 */ /* 0x000fe20000000800 */
[----:B0-----:R-:W-:-:S03]  /*0880*/  FFMA R12, R12, R9, R11 ;  /* 0x000000090c0c7223 */ /* 0x001fc6000000000b */
[----:B------:R-:W-:Y:S01]  /*0890*/  LDS.128 R8, [R4+0x30] ;  /* 0x0000300004087984 */ /* 0x000fe20000000c00 */
[----:B--2---:R-:W-:-:S03]  /*08a0*/  FFMA R12, R29, R13, R12 ;  /* 0x0000000d1d0c7223 */ /* 0x004fc6000000000c */
[----:B------:R-:W0:Y:S01]  /*08b0*/  LDS R13, [R2+0x300] ;  /* 0x00030000020d7984 */ /* 0x000e220000000800 */
[----:B-1----:R-:W-:-:S03]  /*08c0*/  FFMA R25, R25, R14, R12 ;  /* 0x0000000e19197223 */ /* 0x002fc6000000000c */
[----:B------:R-:W1:Y:S01]  /*08d0*/  LDS R12, [R2+0x380] ;  /* 0x00038000020c7984 */ /* 0x000e620000000800 */
[----:B---3--:R-:W-:-:S03]  /*08e0*/  FFMA R15, R26, R15, R25 ;  /* 0x0000000f1a0f7223 */ /* 0x008fc60000000019 */
[----:B------:R-:W2:Y:S01]  /*08f0*/  LDS R29, [R2+0x3c0] ;  /* 0x0003c000021d7984 */ /* 0x000ea20000000800 */
[----:B0-----:R-:W-:-:S04]  /*0900*/  FFMA R8, R8, R13, R15 ;  /* 0x0000000d08087223 */ /* 0x001fc8000000000f */
[----:B------:R-:W-:-:S04]  /*0910*/  FFMA R9, R27, R9, R8 ;  /* 0x000000091b097223 */ /* 0x000fc80000000008 */
[----:B-1----:R-:W-:-:S04]  /*0920*/  FFMA R10, R12, R10, R9 ;  /* 0x0000000a0c0a7223 */ /* 0x002fc80000000009 */
[----:B--2---:R-:W-:-:S07]  /*0930*/  FFMA R29, R29, R11, R10 ;  /* 0x0000000b1d1d7223 */ /* 0x004fce000000000a */
.L_x_5:
[----:B------:R-:W-:Y:S05]  /*0940*/  BSYNC.RECONVERGENT B0 ;  /* 0x0000000000007941 */ /* 0x000fea0003800200 */
.L_x_4:
[----:B------:R-:W-:Y:S02]  /*0950*/  IADD3 R20, PT, PT, R20, 0x2, RZ ;  /* 0x0000000214147810 */ /* 0x000fe40007ffe0ff */
[----:B------:R-:W-:Y:S02]  /*0960*/  IADD3 R16, PT, PT, R16, 0x20, RZ ;  /* 0x0000002010107810 */ /* 0x000fe40007ffe0ff */
[----:B------:R-:W-:Y:S02]  /*0970*/  ISETP.NE.AND P2, PT, R20, RZ, PT ;  /* 0x000000ff1400720c */ /* 0x000fe40003f45270 */
[C---:B------:R-:W-:Y:S02]  /*0980*/  LEA R23, R0.reuse, R23, 0x5 ;  /* 0x0000001700177211 */ /* 0x040fe400078e28ff */
[----:B------:R-:W-:Y:S02]  /*0990*/  LEA R21, R0, R21, 0x5 ;  /* 0x0000001500157211 */ /* 0x000fe400078e28ff */
[----:B------:R-:W-:-:S02]  /*09a0*/  IADD3 R18, PT, PT, R18, 0x20, RZ ;  /* 0x0000002012127810 */ /* 0x000fc40007ffe0ff */
[----:B------:R-:W-:-:S05]  /*09b0*/  IADD3 R19, PT, PT, R19, 0x20, RZ ;  /* 0x0000002013137810 */ /* 0x000fca0007ffe0ff */
[----:B------:R-:W-:Y:S05]  /*09c0*/  @P2 BRA `(.L_x_6) ;  /* 0xfffffff8003c2947 */ /* 0x000fea000383ffff */
[----:B0-----:R-:W-:-:S04]  /*09d0*/  SHF.L.U32 R8, R6, 0x4, RZ ;  /* 0x0000000406087819 */ /* 0x001fc800000006ff */
[----:B------:R-:W-:-:S07]  /*09e0*/  LOP3.LUT R8, R8, 0x7fffffe0, RZ, 0xc0, !PT ;  /* 0x7fffffe008087812 */ /* 0x000fce00078ec0ff */
.L_x_1:
[----:B------:R-:W-:-:S04]  /*09f0*/  LOP3.LUT R6, R6, 0x1, RZ, 0xc0, !PT ;  /* 0x0000000106067812 */ /* 0x000fc800078ec0ff */
[----:B------:R-:W-:-:S13]  /*0a00*/  ISETP.NE.U32.AND P1, PT, R6, 0x1, PT ;  /* 0x000000010600780c */ /* 0x000fda0003f25070 */
[----:B------:R-:W-:Y:S05]  /*0a10*/  @P1 BRA `(.L_x_0) ;  /* 0x0000000000e81947 */ /* 0x000fea0003800000 */
[-C--:B------:R-:W-:Y:S02]  /*0a20*/  IADD3 R11, PT, PT, R17, R8.reuse, RZ ;  /* 0x00000008110b7210 */ /* 0x080fe40007ffe0ff */
[----:B------:R-:W-:Y:S02]  /*0a30*/  IADD3 R10, PT, PT, R7, R8, RZ ;  /* 0x00000008070a7210 */ /* 0x000fe40007ffe0ff */
[----:B------:R-:W-:Y:S02]  /*0a40*/  ISETP.GE.AND P1, PT, R11, R0, PT ;  /* 0x000000000b00720c */ /* 0x000fe40003f26270 */
[----:B------:R-:W-:Y:S02]  /*0a50*/  VIMNMX R7, PT, PT, R3, R10, !PT ;  /* 0x0000000a03077248 */ /* 0x000fe40007fe0100 */
[-C--:B------:R-:W-:Y:S02]  /*0a60*/  ISETP.GE.U32.OR P1, PT, R5, R0.reuse, P1 ;  /* 0x000000000500720c */ /* 0x080fe40000f26470 */
[----:B------:R-:W-:-:S11]  /*0a70*/  ISETP.GE.AND P2, PT, R7, R0, PT ;  /* 0x000000000700720c */ /* 0x000fd60003f46270 */
[----:B------:R-:W0:Y:S01]  /*0a80*/  @!P1 LDC.64 R8, c[0x0][0x380] ;  /* 0x0000e000ff089b82 */ /* 0x000e220000000a00 */
[-C--:B------:R-:W-:Y:S02]  /*0a90*/  @!P1 IMAD R11, R5, R0.reuse, R11 ;  /* 0x00000000050b9224 */ /* 0x080fe400078e020b */
[----:B------:R-:W-:-:S05]  /*0aa0*/  @!P2 IMAD R13, R10, R0, R3 ;  /* 0x000000000a0da224 */ /* 0x000fca00078e0203 */
[----:B------:R-:W2:Y:S01]  /*0ab0*/  @!P2 LDC.64 R6, c[0x0][0x388] ;  /* 0x0000e200ff06ab82 */ /* 0x000ea20000000a00 */
[----:B0-----:R-:W-:-:S04]  /*0ac0*/  @!P1 IMAD.WIDE R8, R11, 0x4, R8 ;  /* 0x000000040b089825 */ /* 0x001fc800078e0208 */
[----:B------:R-:W-:Y:S02]  /*0ad0*/  HFMA2 R11, -RZ, RZ, 0, 0 ;  /* 0x00000000ff0b7431 */ /* 0x000fe400000001ff */
[----:B--2---:R-:W-:Y:S01]  /*0ae0*/  @!P2 IMAD.WIDE R6, R13, 0x4, R6 ;  /* 0x000000040d06a825 */ /* 0x004fe200078e0206 */
[----:B------:R-:W-:-:S03]  /*0af0*/  MOV R13, RZ ;  /* 0x000000ff000d7202 */ /* 0x000fc60000000f00 */
[----:B------:R-:W2:Y:S04]  /*0b00*/  @!P1 LDG.E R11, desc[UR8][R8.64] ;  /* 0x00000008080b9981 */ /* 0x000ea8000c1e1900 */
[----:B------:R-:W3:Y:S01]  /*0b10*/  @!P2 LDG.E R13, desc[UR8][R6.64] ;  /* 0x00000008060da981 */ /* 0x000ee2000c1e1900 */
[----:B------:R-:W-:Y:S03]  /*0b20*/  BSSY.RECONVERGENT B0, `(.L_x_0) ;  /* 0x0000029000007945 */ /* 0x000fe60003800200 */
[----:B--2---:R0:W-:Y:S04]  /*0b30*/  STS [R24], R11 ;  /* 0x0000000b18007388 */ /* 0x0041e80000000800 */
[----:B---3--:R0:W-:Y:S01]  /*0b40*/  STS [R22], R13 ;  /* 0x0000000d16007388 */ /* 0x0081e20000000800 */
[----:B------:R-:W-:Y:S06]  /*0b50*/  BAR.SYNC.DEFER_BLOCKING 0x0 ;  /* 0x0000000000007b1d */ /* 0x000fec0000010000 */
[----:B------:R-:W-:Y:S05]  /*0b60*/  @!P0 BRA `(.L_x_7) ;  /* 0x0000000000908947 */ /* 0x000fea0003800000 */
[----:B------:R-:W-:Y:S04]  /*0b70*/  LDS R8, [R2] ;  /* 0x0000000002087984 */ /* 0x000fe80000000800 */
[----:B------:R-:W2:Y:S04]  /*0b80*/  LDS.128 R16, [R4] ;  /* 0x0000000004107984 */ /* 0x000ea80000000c00 */
[----:B-1----:R-:W1:Y:S04]  /*0b90*/  LDS R25, [R2+0x40] ;  /* 0x0000400002197984 */ /* 0x002e680000000800 */
[----:B------:R-:W3:Y:S04]  /*0ba0*/  LDS R27, [R2+0x80] ;  /* 0x00008000021b7984 */ /* 0x000ee80000000800 */
[----:B------:R-:W4:Y:S04]  /*0bb0*/  LDS R26, [R2+0xc0] ;  /* 0x0000c000021a7984 */ /* 0x000f280000000800 */
[----:B------:R-:W-:Y:S04]  /*0bc0*/  LDS R7, [R2+0x100] ;  /* 0x0001000002077984 */ /* 0x000fe80000000800 */
[----:B0-----:R-:W0:Y:S04]  /*0bd0*/  LDS.128 R12, [R4+0x10] ;  /* 0x00001000040c7984 */ /* 0x001e280000000c00 */
[----:B------:R-:W5:Y:S04]  /*0be0*/  LDS R6, [R2+0x140] ;  /* 0x0001400002067984 */ /* 0x000f680000000800 */
[----:B------:R-:W5:Y:S04]  /*0bf0*/  LDS R21, [R2+0x180] ;  /* 0x0001800002157984 */ /* 0x000f680000000800 */
[----:B------:R-:W5:Y:S04]  /*0c00*/  LDS R20, [R2+0x1c0] ;  /* 0x0001c00002147984 */ /* 0x000f680000000800 */
[----:B------:R-:W-:Y:S01]  /*0c10*/  LDS R23, [R2+0x200] ;  /* 0x0002000002177984 */ /* 0x000fe20000000800 */
[----:B--2---:R-:W-:-:S03]  /*0c20*/  FFMA R16, R16, R8, R29 ;  /* 0x0000000810107223 */ /* 0x004fc6000000001d */
[----:B------:R-:W-:Y:S01]  /*0c30*/  LDS R22, [R2+0x240] ;  /* 0x0002400002167984 */ /* 0x000fe20000000800 */
[----:B-1----:R-:W-:-:S03]  /*0c40*/  FFMA R16, R25, R17, R16 ;  /* 0x0000001119107223 */ /* 0x002fc60000000010 */
[----:B------:R-:W1:Y:S01]  /*0c50*/  LDS.128 R8, [R4+0x20] ;  /* 0x0000200004087984 */ /* 0x000e620000000c00 */
[----:B---3--:R-:W-:-:S03]  /*0c60*/  FFMA R27, R27, R18, R16 ;  /* 0x000000121b1b7223 */ /* 0x008fc60000000010 */
[----:B------:R-:W2:Y:S01]  /*0c70*/  LDS R25, [R2+0x280] ;  /* 0x0002800002197984 */ /* 0x000ea20000000800 */
[----:B----4-:R-:W-:-:S03]  /*0c80*/  FFMA R29, R26, R19, R27 ;  /* 0x000000131a1d7223 */ /* 0x010fc6000000001b */
[----:B------:R-:W3:Y:S04]  /*0c90*/  LDS R24, [R2+0x2c0] ;  /* 0x0002c00002187984 */ /* 0x000ee80000000800 */
[----:B------:R-:W-:Y:S01]  /*0ca0*/  LDS R27, [R2+0x300] ;  /* 0x00030000021b7984 */ /* 0x000fe20000000800 */
[----:B0-----:R-:W-:-:S03]  /*0cb0*/  FFMA R7, R12, R7, R29 ;  /* 0x000000070c077223 */ /* 0x001fc6000000001d */
[----:B------:R-:W0:Y:S01]  /*0cc0*/  LDS.128 R16, [R4+0x30] ;  /* 0x0000300004107984 */ /* 0x000e220000000c00 */
[----:B-----5:R-:W-:-:S03]  /*0cd0*/  FFMA R26, R6, R13, R7 ;  /* 0x0000000d061a7223 */ /* 0x020fc60000000007 */
[----:B------:R-:W4:Y:S01]  /*0ce0*/  LDS R12, [R2+0x340] ;  /* 0x00034000020c7984 */ /* 0x000f220000000800 */
[----:B------:R-:W-:-:S03]  /*0cf0*/  FFMA R21, R21, R14, R26 ;  /* 0x0000000e15157223 */ /* 0x000fc6000000001a */
[----:B------:R-:W5:Y:S01]  /*0d00*/  LDS R7, [R2+0x380] ;  /* 0x0003800002077984 */ /* 0x000f620000000800 */
[----:B------:R-:W-:-:S03]  /*0d10*/  FFMA R15, R20, R15, R21 ;  /* 0x0000000f140f7223 */ /* 0x000fc60000000015 */
[----:B------:R-:W5:Y:S01]  /*0d20*/  LDS R6, [R2+0x3c0] ;  /* 0x0003c00002067984 */ /* 0x000f620000000800 */
[----:B-1----:R-:W-:-:S04]  /*0d30*/  FFMA R15, R8, R23, R15 ;  /* 0x00000017080f7223 */ /* 0x002fc8000000000f */
[----:B------:R-:W-:-:S04]  /*0d40*/  FFMA R22, R22, R9, R15 ;  /* 0x0000000916167223 */ /* 0x000fc8000000000f */
[----:B--2---:R-:W-:-:S04]  /*0d50*/  FFMA R25, R25, R10, R22 ;  /* 0x0000000a19197223 */ /* 0x004fc80000000016 */
[----:B---3--:R-:W-:-:S04]  /*0d60*/  FFMA R11, R24, R11, R25 ;  /* 0x0000000b180b7223 */ /* 0x008fc80000000019 */
[----:B0-----:R-:W-:-:S04]  /*0d70*/  FFMA R11, R16, R27, R11 ;  /* 0x0000001b100b7223 */ /* 0x001fc8000000000b */
[----:B----4-:R-:W-:-:S04]  /*0d80*/  FFMA R12, R12, R17, R11 ;  /* 0x000000110c0c7223 */ /* 0x010fc8000000000b */
[----:B-----5:R-:W-:-:S04]  /*0d90*/  FFMA R7, R7, R18, R12 ;  /* 0x0000001207077223 */ /* 0x020fc8000000000c */
[----:B------:R-:W-:-:S07]  /*0da0*/  FFMA R29, R6, R19, R7 ;  /* 0x00000013061d7223 */ /* 0x000fce0000000007 */
.L_x_7:
[----:B------:R-:W-:Y:S05]  /*0db0*/  BSYNC.RECONVERGENT B0 ;  /* 0x0000000000007941 */ /* 0x000fea0003800200 */
.L_x_0:
[----:B------:R-:W-:-:S04]  /*0dc0*/  VIMNMX R7, PT, PT, R3, R5, !PT ;  /* 0x0000000503077248 */ /* 0x000fc80007fe0100 */
[----:B------:R-:W-:-:S13]  /*0dd0*/  ISETP.GE.AND P0, PT, R7, R0, PT ;  /* 0x000000000700720c */ /* 0x000fda0003f06270 */
[----:B------:R-:W-:Y:S05]  /*0de0*/  @P0 EXIT ;  /* 0x000000000000094d */ /* 0x000fea0003800000 */
[----:B------:R-:W2:Y:S01]  /*0df0*/  LDC.64 R6, c[0x0][0x390] ;  /* 0x0000e400ff067b82 */ /* 0x000ea20000000a00 */
[----:B------:R-:W-:-:S04]  /*0e00*/  IMAD R3, R5, R0, R3 ;  /* 0x0000000005037224 */ /* 0x000fc800078e0203 */
[----:B--2---:R-:W-:-:S05]  /*0e10*/  IMAD.WIDE R2, R3, 0x4, R6 ;  /* 0x0000000403027825 */ /* 0x004fca00078e0206 */
[----:B------:R-:W-:Y:S01]  /*0e20*/  STG.E desc[UR8][R2.64], R29 ;  /* 0x0000001d02007986 */ /* 0x000fe2000c101908 */
[----:B------:R-:W-:Y:S05]  /*0e30*/  EXIT ;  /* 0x000000000000794d */ /* 0x000fea0003800000 */
.L_x_8:
[----:B------:R-:W-:-:S00]  /*0e40*/  BRA `(.L_x_8) ;  /* 0xfffffffc00fc7947 */ /* 0x000fc0000383ffff */
[----:B------:R-:W-:-:S00]  /*0e50*/  NOP ;  /* 0x0000000000007918 */ /* 0x000fc00000000000 */
        /* <DEDUP_REMOVED lines=10> */
.L_x_19:


//--------------------- .text._Z16tiled_matrix_mulPfS_S_i --------------------------
	.section	.text._Z16tiled_matrix_mulPfS_S_i,"ax",@progbits
	.align	128
        .global         _Z16tiled_matrix_mulPfS_S_i
        .type           _Z16tiled_matrix_mulPfS_S_i,@function
        .size           _Z16tiled_matrix_mulPfS_S_i,(.L_x_20 - _Z16tiled_matrix_mulPfS_S_i)
        .other          _Z16tiled_matrix_mulPfS_S_i,@"STO_CUDA_ENTRY STV_DEFAULT"
_Z16tiled_matrix_mulPfS_S_i:
.text._Z16tiled_matrix_mulPfS_S_i:
[----:B------:R-:W-:Y:S08]  /*0000*/  LDC R1, c[0x0][0x37c] ;  /* 0x0000df00ff017b82 */ /* 0x000ff00000000800 */
[----:B------:R-:W0:Y:S01]  /*0010*/  LDC R3, c[0x0][0x398] ;  /* 0x0000e600ff037b82 */ /* 0x000e220000000800 */
[----:B------:R-:W1:Y:S01]  /*0020*/  S2R R0, SR_TID.X ;  /* 0x0000000000007919 */ /* 0x000e620000002100 */
[----:B------:R-:W2:Y:S01]  /*0030*/  LDCU.64 UR8, c[0x0][0x358] ;  /* 0x00006b00ff0877ac */ /* 0x000ea20008000a00 */
[----:B------:R-:W-:Y:S01]  /*0040*/  HFMA2 R19, -RZ, RZ, 0, 0 ;  /* 0x00000000ff137431 */ /* 0x000fe200000001ff */
[----:B------:R-:W3:Y:S04]  /*0050*/  S2R R2, SR_TID.Y ;  /* 0x0000000000027919 */ /* 0x000ee80000002200 */
[----:B------:R-:W1:Y:S08]  /*0060*/  LDC R5, c[0x0][0x360] ;  /* 0x0000d800ff057b82 */ /* 0x000e700000000800 */
[----:B------:R-:W1:Y:S08]  /*0070*/  S2UR UR4, SR_CTAID.X ;  /* 0x00000000000479c3 */ /* 0x000e700000002500 */
[----:B------:R-:W3:Y:S01]  /*0080*/  S2UR UR5, SR_CTAID.Y ;  /* 0x00000000000579c3 */ /* 0x000ee20000002600 */
[----:B0-----:R-:W-:-:S02]  /*0090*/  ISETP.GE.AND P0, PT, R3, 0x10, PT ;  /* 0x000000100300780c */ /* 0x001fc40003f06270 */
[----:B------:R-:W-:-:S04]  /*00a0*/  SHF.R.S32.HI R4, RZ, 0x1f, R3 ;  /* 0x0000001fff047819 */ /* 0x000fc80000011403 */
[----:B------:R-:W-:Y:S01]  /*00b0*/  LEA.HI R4, R4, R3, RZ, 0x4 ;  /* 0x0000000304047211 */ /* 0x000fe200078f20ff */
[----:B------:R-:W3:Y:S01]  /*00c0*/  LDC R7, c[0x0][0x364] ;  /* 0x0000d900ff077b82 */ /* 0x000ee20000000800 */
[----:B-1----:R-:W-:Y:S02]  /*00d0*/  IMAD R20, R5, UR4, R0 ;  /* 0x0000000405147c24 */ /* 0x002fe4000f8e0200 */
[----:B---3--:R-:W-:-:S03]  /*00e0*/  IMAD R6, R7, UR5, R2 ;  /* 0x0000000507067c24 */ /* 0x008fc6000f8e0202 */
[----:B--2---:R-:W-:Y:S05]  /*00f0*/  @!P0 BRA `(.L_x_9) ;  /* 0x0000001400b08947 */ /* 0x004fea0003800000 */
[----:B------:R-:W0:Y:S01]  /*0100*/  S2UR UR6, SR_CgaCtaId ;  /* 0x00000000000679c3 */ /* 0x000e220000008800 */
[----:B------:R-:W-:Y:S01]  /*0110*/  SHF.R.S32.HI R29, RZ, 0x4, R4 ;  /* 0x00000004ff1d7819 */ /* 0x000fe20000011404 */
[----:B------:R-:W-:Y:S01]  /*0120*/  UMOV UR4, 0x400 ;  /* 0x0000040000047882 */ /* 0x000fe20000000000 */
[----:B------:R-:W-:Y:S02]  /*0130*/  MOV R19, RZ ;  /* 0x000000ff00137202 */ /* 0x000fe40000000f00 */
[----:B------:R-:W-:Y:S02]  /*0140*/  IADD3 R4, PT, PT, R29, -0x1, RZ ;  /* 0xffffffff1d047810 */ /* 0x000fe40007ffe0ff */
[----:B------:R-:W-:Y:S02]  /*0150*/  MOV R5, RZ ;  /* 0x000000ff00057202 */ /* 0x000fe40000000f00 */
[----:B------:R-:W-:Y:S01]  /*0160*/  ISETP.GE.U32.AND P0, PT, R4, 0x3, PT ;  /* 0x000000030400780c */ /* 0x000fe20003f06070 */
[----:B------:R-:W-:Y:S01]  /*0170*/  IMAD R4, R6, R3, R0 ;  /* 0x0000000306047224 */ /* 0x000fe200078e0200 */
[----:B0-----:R-:W-:-:S06]  /*0180*/  ULEA UR5, UR6, UR4, 0x18 ;  /* 0x0000000406057291 */ /* 0x001fcc000f8ec0ff */
[----:B------:R-:W-:-:S05]  /*0190*/  LEA R7, R2, UR5, 0x6 ;  /* 0x0000000502077c11 */ /* 0x000fca000f8e30ff */
[----:B------:R-:W-:Y:S05]  /*01a0*/  @!P0 BRA `(.L_x_10) ;  /* 0x0000000c000c8947 */ /* 0x000fea0003800000 */
[----:B------:R-:W-:Y:S01]  /*01b0*/  UIADD3 UR5, UPT, UPT, UR4, 0x400, URZ ;  /* 0x0000040004057890 */ /* 0x000fe2000fffe0ff */
[C---:B------:R-:W-:Y:S01]  /*01c0*/  IADD3 R30, PT, PT, R2.reuse, 0x30, RZ ;  /* 0x00000030021e7810 */ /* 0x040fe20007ffe0ff */
[----:B------:R-:W-:Y:S01]  /*01d0*/  HFMA2 R19, -RZ, RZ, 0, 0 ;  /* 0x00000000ff137431 */ /* 0x000fe200000001ff */
[C---:B------:R-:W-:Y:S01]  /*01e0*/  IADD3 R28, PT, PT, R2.reuse, 0x20, RZ ;  /* 0x00000020021c7810 */ /* 0x040fe20007ffe0ff */
[----:B------:R-:W-:Y:S01]  /*01f0*/  ULEA UR5, UR6, UR5, 0x18 ;  /* 0x0000000506057291 */ /* 0x000fe2000f8ec0ff */
[C---:B------:R-:W-:Y:S01]  /*0200*/  IADD3 R26, PT, PT, R2.reuse, 0x10, RZ ;  /* 0x00000010021a7810 */ /* 0x040fe20007ffe0ff */
[-CC-:B------:R-:W-:Y:S01]  /*0210*/  IMAD R24, R2, R3.reuse, R20.reuse ;  /* 0x0000000302187224 */ /* 0x180fe200078e0214 */
[----:B------:R-:W-:Y:S01]  /*0220*/  LOP3.LUT R5, R29, 0x7fffffc, RZ, 0xc0, !PT ;  /* 0x07fffffc1d057812 */ /* 0x000fe200078ec0ff */
[-CC-:B------:R-:W-:Y:S01]  /*0230*/  IMAD R30, R30, R3.reuse, R20.reuse ;  /* 0x000000031e1e7224 */ /* 0x180fe200078e0214 */
[----:B------:R-:W-:Y:S01]  /*0240*/  MOV R27, R4 ;  /* 0x00000004001b7202 */ /* 0x000fe20000000f00 */
[-CC-:B------:R-:W-:Y:S01]  /*0250*/  IMAD R28, R28, R3.reuse, R20.reuse ;  /* 0x000000031c1c7224 */ /* 0x180fe200078e0214 */
[----:B------:R-:W-:Y:S01]  /*0260*/  LEA R23, R0, UR5, 0x2 ;  /* 0x0000000500177c11 */ /* 0x000fe2000f8e10ff */
[----:B------:R-:W-:Y:S01]  /*0270*/  IMAD R26, R26, R3, R20 ;  /* 0x000000031a1a7224 */ /* 0x000fe200078e0214 */
[----:B------:R-:W-:-:S02]  /*0280*/  LEA R22, R0, R7, 0x2 ;  /* 0x0000000700167211 */ /* 0x000fc400078e10ff */
[----:B------:R-:W-:Y:S02]  /*0290*/  IADD3 R25, PT, PT, -R5, RZ, RZ ;  /* 0x000000ff05197210 */ /* 0x000fe40007ffe1ff */
[----:B------:R-:W-:-:S07]  /*02a0*/  LEA R21, R2, R23, 0x6 ;  /* 0x0000001702157211 */ /* 0x000fce00078e30ff */
.L_x_11:
[----:B------:R-:W0:Y:S08]  /*02b0*/  LDC.64 R34, c[0x0][0x380] ;  /* 0x0000e000ff227b82 */ /* 0x000e300000000a00 */
[----:B------:R-:W1:Y:S01]  /*02c0*/  LDC.64 R16, c[0x0][0x388] ;  /* 0x0000e200ff107b82 */ /* 0x000e620000000a00 */
[----:B0-----:R-:W-:-:S05]  /*02d0*/  IMAD.WIDE R34, R27, 0x4, R34 ;  /* 0x000000041b227825 */ /* 0x001fca00078e0222 */
[----:B------:R-:W2:Y:S01]  /*02e0*/  LDG.E R11, desc[UR8][R34.64] ;  /* 0x00000008220b7981 */ /* 0x000ea2000c1e1900 */
[----:B-1----:R-:W-:-:S06]  /*02f0*/  IMAD.WIDE R8, R24, 0x4, R16 ;  /* 0x0000000418087825 */ /* 0x002fcc00078e0210 */
[----:B------:R-:W3:Y:S01]  /*0300*/  LDG.E R8, desc[UR8][R8.64] ;  /* 0x0000000808087981 */ /* 0x000ee2000c1e1900 */
[----:B------:R-:W-:-:S03]  /*0310*/  IMAD.WIDE R32, R26, 0x4, R16 ;  /* 0x000000041a207825 */ /* 0x000fc600078e0210 */
[----:B--2---:R-:W-:Y:S04]  /*0320*/  STS [R22], R11 ;  /* 0x0000000b16007388 */ /* 0x004fe80000000800 */
[----:B---3--:R-:W-:Y:S01]  /*0330*/  STS [R21], R8 ;  /* 0x0000000815007388 */ /* 0x008fe20000000800 */
[----:B------:R-:W-:Y:S06]  /*0340*/  BAR.SYNC.DEFER_BLOCKING 0x0 ;  /* 0x0000000000007b1d */ /* 0x000fec0000010000 */
[----:B------:R-:W2:Y:S04]  /*0350*/  LDG.E R31, desc[UR8][R34.64+0x40] ;  /* 0x00004008221f7981 */ /* 0x000ea8000c1e1900 */
[----:B------:R0:W3:Y:S04]  /*0360*/  LDG.E R32, desc[UR8][R32.64] ;  /* 0x0000000820207981 */ /* 0x0000e8000c1e1900 */
[----:B------:R-:W-:Y:S04]  /*0370*/  LDS R10, [R23] ;  /* 0x00000000170a7984 */ /* 0x000fe80000000800 */
[----:B------:R-:W1:Y:S04]  /*0380*/  LDS.128 R12, [R7] ;  /* 0x00000000070c7984 */ /* 0x000e680000000c00 */
[----:B------:R-:W4:Y:S04]  /*0390*/  LDS R37, [R23+0x40] ;  /* 0x0000400017257984 */ /* 0x000f280000000800 */
[----:B------:R-:W5:Y:S04]  /*03a0*/  LDS R36, [R23+0x80] ;  /* 0x0000800017247984 */ /* 0x000f680000000800 */
[----:B------:R-:W5:Y:S04]  /*03b0*/  LDS R18, [R23+0xc0] ;  /* 0x0000c00017127984 */ /* 0x000f680000000800 */
[----:B0-----:R-:W-:Y:S01]  /*03c0*/  LDS R33, [R23+0x3c0] ;  /* 0x0003c00017217984 */ /* 0x001fe20000000800 */
[----:B-1----:R-:W-:-:S03]  /*03d0*/  FFMA R10, R12, R10, R19 ;  /* 0x0000000a0c0a7223 */ /* 0x002fc60000000013 */
[----:B------:R-:W-:Y:S01]  /*03e0*/  LDS R12, [R23+0x100] ;  /* 0x00010000170c7984 */ /* 0x000fe20000000800 */
[----:B----4-:R-:W-:-:S03]  /*03f0*/  FFMA R13, R37, R13, R10 ;  /* 0x0000000d250d7223 */ /* 0x010fc6000000000a */
[----:B------:R-:W0:Y:S01]  /*0400*/  LDS.128 R8, [R7+0x10] ;  /* 0x0000100007087984 */ /* 0x000e220000000c00 */
[----:B-----5:R-:W-:-:S03]  /*0410*/  FFMA R13, R36, R14, R13 ;  /* 0x0000000e240d7223 */ /* 0x020fc6000000000d */
[----:B------:R-:W-:Y:S01]  /*0420*/  LDS R14, [R23+0x180] ;  /* 0x00018000170e7984 */ /* 0x000fe20000000800 */
[----:B------:R-:W-:-:S03]  /*0430*/  FFMA R13, R18, R15, R13 ;  /* 0x0000000f120d7223 */ /* 0x000fc6000000000d */
[----:B------:R-:W1:Y:S04]  /*0440*/  LDS R15, [R23+0x140] ;  /* 0x00014000170f7984 */ /* 0x000e680000000800 */
[----:B------:R-:W4:Y:S04]  /*0450*/  LDS R18, [R23+0x1c0] ;  /* 0x0001c00017127984 */ /* 0x000f280000000800 */
[----:B------:R-:W-:Y:S01]  /*0460*/  LDS R19, [R23+0x2c0] ;  /* 0x0002c00017137984 */ /* 0x000fe20000000800 */
[----:B0-----:R-:W-:-:S04]  /*0470*/  FFMA R8, R8, R12, R13 ;  /* 0x0000000c08087223 */ /* 0x001fc8000000000d */
[----:B-1----:R-:W-:Y:S02]  /*0480*/  FFMA R9, R15, R9, R8 ;  /* 0x000000090f097223 */ /* 0x002fe40000000008 */
[----:B------:R-:W-:Y:S02]  /*0490*/  LDS R8, [R23+0x200] ;  /* 0x0002000017087984 */ /* 0x000fe40000000800 */
[----:B------:R-:W-:Y:S02]  /*04a0*/  FFMA R9, R14, R10, R9 ;  /* 0x0000000a0e097223 */ /* 0x000fe40000000009 */
[----:B------:R-:W0:Y:S02]  /*04b0*/  LDS.128 R12, [R7+0x20] ;  /* 0x00002000070c7984 */ /* 0x000e240000000c00 */
[----:B----4-:R-:W-:Y:S02]  /*04c0*/  FFMA R9, R18, R11, R9 ;  /* 0x0000000b12097223 */ /* 0x010fe40000000009 */
[----:B------:R-:W1:Y:S04]  /*04d0*/  LDS R11, [R23+0x240] ;  /* 0x00024000170b7984 */ /* 0x000e680000000800 */
[----:B------:R-:W4:Y:S01]  /*04e0*/  LDS R10, [R23+0x280] ;  /* 0x00028000170a7984 */ /* 0x000f220000000800 */
[----:B0-----:R-:W-:-:S03]  /*04f0*/  FFMA R8, R12, R8, R9 ;  /* 0x000000080c087223 */ /* 0x001fc60000000009 */
[----:B------:R-:W-:Y:S01]  /*0500*/  LDS R9, [R23+0x380] ;  /* 0x0003800017097984 */ /* 0x000fe20000000800 */
[----:B-1----:R-:W-:-:S03]  /*0510*/  FFMA R11, R11, R13, R8 ;  /* 0x0000000d0b0b7223 */ /* 0x002fc60000000008 */
[----:B------:R-:W-:Y:S01]  /*0520*/  LDS R8, [R23+0x340] ;  /* 0x0003400017087984 */ /* 0x000fe20000000800 */
[----:B----4-:R-:W-:-:S04]  /*0530*/  FFMA R10, R10, R14, R11 ;  /* 0x0000000e0a0a7223 */ /* 0x010fc8000000000b */
[----:B------:R-:W-:Y:S02]  /*0540*/  FFMA R11, R19, R15, R10 ;  /* 0x0000000f130b7223 */ /* 0x000fe4000000000a */
[----:B------:R-:W-:Y:S04]  /*0550*/  LDS R10, [R23+0x300] ;  /* 0x00030000170a7984 */ /* 0x000fe80000000800 */
[----:B------:R-:W0:Y:S01]  /*0560*/  LDS.128 R12, [R7+0x30] ;  /* 0x00003000070c7984 */ /* 0x000e220000000c00 */
[----:B------:R-:W-:-:S03]  /*0570*/  IMAD.WIDE R36, R28, 0x4, R16 ;  /* 0x000000041c247825 */ /* 0x000fc600078e0210 */
[----:B--2---:R-:W-:Y:S04]  /*0580*/  STS [R22], R31 ;  /* 0x0000001f16007388 */ /* 0x004fe80000000800 */
[----:B---3--:R-:W-:Y:S01]  /*0590*/  STS [R21], R32 ;  /* 0x0000002015007388 */ /* 0x008fe20000000800 */
[----:B------:R-:W-:Y:S06]  /*05a0*/  BAR.SYNC.DEFER_BLOCKING 0x0 ;  /* 0x0000000000007b1d */ /* 0x000fec0000010000 */
[----:B------:R-:W2:Y:S04]  /*05b0*/  LDG.E R19, desc[UR8][R34.64+0x80] ;  /* 0x0000800822137981 */ /* 0x000ea8000c1e1900 */
[----:B------:R1:W3:Y:S01]  /*05c0*/  LDG.E R18, desc[UR8][R36.64] ;  /* 0x0000000824127981 */ /* 0x0002e2000c1e1900 */
[----:B0-----:R-:W-:-:S03]  /*05d0*/  FFMA R11, R12, R10, R11 ;  /* 0x0000000a0c0b7223 */ /* 0x001fc6000000000b */
[----:B------:R-:W-:Y:S01]  /*05e0*/  LDS R12, [R23] ;  /* 0x00000000170c7984 */ /* 0x000fe20000000800 */
[----:B------:R-:W-:-:S03]  /*05f0*/  FFMA R8, R8, R13, R11 ;  /* 0x0000000d08087223 */ /* 0x000fc6000000000b */
[----:B------:R-:W-:Y:S01]  /*0600*/  LDS R13, [R23+0x40] ;  /* 0x00004000170d7984 */ /* 0x000fe20000000800 */
[----:B------:R-:W-:-:S03]  /*0610*/  FFMA R14, R9, R14, R8 ;  /* 0x0000000e090e7223 */ /* 0x000fc60000000008 */
[----:B------:R-:W0:Y:S01]  /*0620*/  LDS.128 R8, [R7] ;  /* 0x0000000007087984 */ /* 0x000e220000000c00 */
[----:B------:R-:W-:-:S03]  /*0630*/  FFMA R15, R33, R15, R14 ;  /* 0x0000000f210f7223 */ /* 0x000fc6000000000e */
[----:B------:R-:W4:Y:S04]  /*0640*/  LDS R14, [R23+0x80] ;  /* 0x00008000170e7984 */ /* 0x000f280000000800 */
[----:B------:R-:W5:Y:S04]  /*0650*/  LDS R32, [R23+0xc0] ;  /* 0x0000c00017207984 */ /* 0x000f680000000800 */
[----:B------:R-:W-:Y:S04]  /*0660*/  LDS R31, [R23+0x2c0] ;  /* 0x0002c000171f7984 */ /* 0x000fe80000000800 */
[----:B-1----:R-:W-:Y:S01]  /*0670*/  LDS R36, [R23+0x340] ;  /* 0x0003400017247984 */ /* 0x002fe20000000800 */
[----:B0-----:R-:W-:-:S04]  /*0680*/  FFMA R8, R8, R12, R15 ;  /* 0x0000000c08087223 */ /* 0x001fc8000000000f */
[----:B------:R-:W-:Y:S02]  /*0690*/  FFMA R9, R13, R9, R8 ;  /* 0x000000090d097223 */ /* 0x000fe40000000008 */
[----:B------:R-:W-:Y:S02]  /*06a0*/  LDS R8, [R23+0x100] ;  /* 0x0001000017087984 */ /* 0x000fe40000000800 */
[----:B----4-:R-:W-:Y:S02]  /*06b0*/  FFMA R9, R14, R10, R9 ;  /* 0x0000000a0e097223 */ /* 0x010fe40000000009 */
[----:B------:R-:W0:Y:S02]  /*06c0*/  LDS.128 R12, [R7+0x10] ;  /* 0x00001000070c7984 */ /* 0x000e240000000c00 */
[----:B-----5:R-:W-:Y:S02]  /*06d0*/  FFMA R9, R32, R11, R9 ;  /* 0x0000000b20097223 */ /* 0x020fe40000000009 */
[----:B------:R-:W1:Y:S04]  /*06e0*/  LDS R11, [R23+0x140] ;  /* 0x00014000170b7984 */ /* 0x000e680000000800 */
[----:B------:R-:W4:Y:S04]  /*06f0*/  LDS R10, [R23+0x180] ;  /* 0x00018000170a7984 */ /* 0x000f280000000800 */
[----:B------:R-:W5:Y:S01]  /*0700*/  LDS R32, [R23+0x1c0] ;  /* 0x0001c00017207984 */ /* 0x000f620000000800 */
[----:B0-----:R-:W-:-:S03]  /*0710*/  FFMA R8, R12, R8, R9 ;  /* 0x000000080c087223 */ /* 0x001fc60000000009 */
[----:B------:R-:W-:Y:S01]  /*0720*/  LDS R12, [R23+0x200] ;  /* 0x00020000170c7984 */ /* 0x000fe20000000800 */
[----:B-1----:R-:W-:-:S04]  /*0730*/  FFMA R11, R11, R13, R8 ;  /* 0x0000000d0b0b7223 */ /* 0x002fc80000000008 */
[----:B----4-:R-:W-:Y:S02]  /*0740*/  FFMA R13, R10, R14, R11 ;  /* 0x0000000e0a0d7223 */ /* 0x010fe4000000000b */
[----:B------:R-:W0:Y:S02]  /*0750*/  LDS.128 R8, [R7+0x20] ;  /* 0x0000200007087984 */ /* 0x000e240000000c00 */
[----:B-----5:R-:W-:Y:S02]  /*0760*/  FFMA R13, R32, R15, R13 ;  /* 0x0000000f200d7223 */ /* 0x020fe4000000000d */
[----:B------:R-:W1:Y:S04]  /*0770*/  LDS R15, [R23+0x240] ;  /* 0x00024000170f7984 */ /* 0x000e680000000800 */
[----:B------:R-:W4:Y:S04]  /*0780*/  LDS R14, [R23+0x280] ;  /* 0x00028000170e7984 */ /* 0x000f280000000800 */
[----:B------:R-:W-:Y:S01]  /*0790*/  LDS R32, [R23+0x3c0] ;  /* 0x0003c00017207984 */ /* 0x000fe20000000800 */
[----:B0-----:R-:W-:-:S04]  /*07a0*/  FFMA R8, R8, R12, R13 ;  /* 0x0000000c08087223 */ /* 0x001fc8000000000d */
[----:B-1----:R-:W-:-:S04]  /*07b0*/  FFMA R9, R15, R9, R8 ;  /* 0x000000090f097223 */ /* 0x002fc80000000008 */
[----:B----4-:R-:W-:Y:S02]  /*07c0*/  FFMA R10, R14, R10, R9 ;  /* 0x0000000a0e0a7223 */ /* 0x010fe40000000009 */
[----:B------:R-:W-:Y:S02]  /*07d0*/  LDS.128 R12, [R7+0x30] ;  /* 0x00003000070c7984 */ /* 0x000fe40000000c00 */
[----:B------:R-:W-:Y:S02]  /*07e0*/  FFMA R11, R31, R11, R10 ;  /* 0x0000000b1f0b7223 */ /* 0x000fe4000000000a */
[----:B------:R-:W0:Y:S04]  /*07f0*/  LDS R10, [R23+0x300] ;  /* 0x00030000170a7984 */ /* 0x000e280000000800 */
[----:B------:R-:W1:Y:S01]  /*0800*/  LDS R31, [R23+0x380] ;  /* 0x00038000171f7984 */ /* 0x000e620000000800 */
[----:B------:R-:W-:-:S03]  /*0810*/  IMAD.WIDE R8, R30, 0x4, R16 ;  /* 0x000000041e087825 */ /* 0x000fc600078e0210 */
[----:B--2---:R-:W-:Y:S04]  /*0820*/  STS [R22], R19 ;  /* 0x0000001316007388 */ /* 0x004fe80000000800 */
[----:B---3--:R-:W-:Y:S01]  /*0830*/  STS [R21], R18 ;  /* 0x0000001215007388 */ /* 0x008fe20000000800 */
[----:B------:R-:W-:Y:S06]  /*0840*/  BAR.SYNC.DEFER_BLOCKING 0x0 ;  /* 0x0000000000007b1d */ /* 0x000fec0000010000 */
[----:B------:R-:W2:Y:S04]  /*0850*/  LDG.E R17, desc[UR8][R34.64+0xc0] ;  /* 0x0000c00822117981 */ /* 0x000ea8000c1e1900 */
[----:B------:R3:W4:Y:S01]  /*0860*/  LDG.E R16, desc[UR8][R8.64] ;  /* 0x0000000808107981 */ /* 0x000722000c1e1900 */
[----:B0-----:R-:W-:-:S03]  /*0870*/  FFMA R37, R12, R10, R11 ;  /* 0x0000000a0c257223 */ /* 0x001fc6000000000b */
[----:B------:R-:W-:Y:S04]  /*0880*/  LDS R33, [R23] ;  /* 0x0000000017217984 */ /* 0x000fe80000000800 */
[----:B------:R-:W-:Y:S04]  /*0890*/  LDS R19, [R23+0x80] ;  /* 0x0000800017137984 */ /* 0x000fe80000000800 */
[----:B---3--:R-:W0:Y:S01]  /*08a0*/  LDS.128 R8, [R7] ;  /* 0x0000000007087984 */ /* 0x008e220000000c00 */
[----:B------:R-:W-:-:S03]  /*08b0*/  FFMA R12, R36, R13, R37 ;  /* 0x0000000d240c7223 */ /* 0x000fc60000000025 */
[----:B------:R-:W3:Y:S01]  /*08c0*/  LDS R36, [R23+0x40] ;  /* 0x0000400017247984 */ /* 0x000ee20000000800 */
[----:B-1----:R-:W-:-:S03]  /*08d0*/  FFMA R31, R31, R14, R12 ;  /* 0x0000000e1f1f7223 */ /* 0x002fc6000000000c */
[----:B------:R-:W-:Y:S01]  /*08e0*/  LDS R18, [R23+0x140] ;  /* 0x0001400017127984 */ /* 0x000fe20000000800 */
[----:B------:R-:W-:-:S03]  /*08f0*/  FFMA R15, R32, R15, R31 ;  /* 0x0000000f200f7223 */ /* 0x000fc6000000001f */
[----:B------:R-:W1:Y:S04]  /*0900*/  LDS R32, [R23+0xc0] ;  /* 0x0000c00017207984 */ /* 0x000e680000000800 */
[----:B------:R-:W-:Y:S04]  /*0910*/  LDS R34, [R23+0x1c0] ;  /* 0x0001c00017227984 */ /* 0x000fe80000000800 */
[----:B------:R-:W-:Y:S01]  /*0920*/  LDS R35, [R23+0x380] ;  /* 0x0003800017237984 */ /* 0x000fe20000000800 */
[----:B0-----:R-:W-:-:S03]  /*0930*/  FFMA R31, R8, R33, R15 ;  /* 0x00000021081f7223 */ /* 0x001fc6000000000f */
[----:B------:R-:W-:Y:S04]  /*0940*/  LDS R33, [R23+0x100] ;  /* 0x0001000017217984 */ /* 0x000fe80000000800 */
[----:B------:R-:W0:Y:S01]  /*0950*/  LDS.128 R12, [R7+0x10] ;  /* 0x00001000070c7984 */ /* 0x000e220000000c00 */
[----:B---3--:R-:W-:-:S03]  /*0960*/  FFMA R36, R36, R9, R31 ;  /* 0x0000000924247223 */ /* 0x008fc6000000001f */
[----:B------:R-:W3:Y:S01]  /*0970*/  LDS R31, [R23+0x180] ;  /* 0x00018000171f7984 */ /* 0x000ee20000000800 */
[----:B------:R-:W-:-:S04]  /*0980*/  FFMA R19, R19, R10, R36 ;  /* 0x0000000a13137223 */ /* 0x000fc80000000024 */
[----:B-1----:R-:W-:Y:S02]  /*0990*/  FFMA R11, R32, R11, R19 ;  /* 0x0000000b200b7223 */ /* 0x002fe40000000013 */
[----:B------:R-:W-:Y:S02]  /*09a0*/  LDS R32, [R23+0x240] ;  /* 0x0002400017207984 */ /* 0x000fe40000000800 */
[----:B0-----:R-:W-:Y:S02]  /*09b0*/  FFMA R19, R12, R33, R11 ;  /* 0x000000210c137223 */ /* 0x001fe4000000000b */
[----:B------:R-:W-:Y:S04]  /*09c0*/  LDS R33, [R23+0x200] ;  /* 0x0002000017217984 */ /* 0x000fe80000000800 */
[----:B------:R-:W0:Y:S01]  /*09d0*/  LDS.128 R8, [R7+0x20] ;  /* 0x0000200007087984 */ /* 0x000e220000000c00 */
[----:B------:R-:W-:-:S03]  /*09e0*/  FFMA R12, R18, R13, R19 ;  /* 0x0000000d120c7223 */ /* 0x000fc60000000013 */
[----:B------:R-:W1:Y:S01]  /*09f0*/  LDS R19, [R23+0x280] ;  /* 0x0002800017137984 */ /* 0x000e620000000800 */
[----:B---3--:R-:W-:-:S03]  /*0a00*/  FFMA R31, R31, R14, R12 ;  /* 0x0000000e1f1f7223 */ /* 0x008fc6000000000c */
[----:B------:R-:W3:Y:S01]  /*0a10*/  LDS R18, [R23+0x2c0] ;  /* 0x0002c00017127984 */ /* 0x000ee20000000800 */
[----:B------:R-:W-:-:S03]  /*0a20*/  FFMA R15, R34, R15, R31 ;  /* 0x0000000f220f7223 */ /* 0x000fc6000000001f */
[----:B------:R-:W-:Y:S04]  /*0a30*/  LDS R31, [R23+0x300] ;  /* 0x00030000171f7984 */ /* 0x000fe80000000800 */
[----:B------:R-:W-:Y:S01]  /*0a40*/  LDS R34, [R23+0x3c0] ;  /* 0x0003c00017227984 */ /* 0x000fe20000000800 */
[----:B0-----:R-:W-:-:S03]  /*0a50*/  FFMA R33, R8, R33, R15 ;  /* 0x0000002108217223 */ /* 0x001fc6000000000f */
[----:B------:R-:W0:Y:S01]  /*0a60*/  LDS.128 R12, [R7+0x30] ;  /* 0x00003000070c7984 */ /* 0x000e220000000c00 */
[----:B------:R-:W-:-:S03]  /*0a70*/  FFMA R8, R32, R9, R33 ;  /* 0x0000000920087223 */ /* 0x000fc60000000021 */
[----:B------:R-:W5:Y:S01]  /*0a80*/  LDS R32, [R23+0x340] ;  /* 0x0003400017207984 */ /* 0x000f620000000800 */
[----:B-1----:R-:W-:-:S04]  /*0a90*/  FFMA R9, R19, R10, R8 ;  /* 0x0000000a13097223 */ /* 0x002fc80000000008 */
[----:B---3--:R-:W-:-:S04]  /*0aa0*/  FFMA R37, R18, R11, R9 ;  /* 0x0000000b12257223 */ /* 0x008fc80000000009 */
[----:B0-----:R-:W-:-:S04]  /*0ab0*/  FFMA R31, R12, R31, R37 ;  /* 0x0000001f0c1f7223 */ /* 0x001fc80000000025 */
[----:B-----5:R-:W-:-:S04]  /*0ac0*/  FFMA R32, R32, R13, R31 ;  /* 0x0000000d20207223 */ /* 0x020fc8000000001f */
[----:B------:R-:W-:-:S04]  /*0ad0*/  FFMA R35, R35, R14, R32 ;  /* 0x0000000e23237223 */ /* 0x000fc80000000020 */
[----:B------:R-:W-:Y:S01]  /*0ae0*/  FFMA R35, R34, R15, R35 ;  /* 0x0000000f22237223 */ /* 0x000fe20000000023 */
[----:B--2---:R-:W-:Y:S04]  /*0af0*/  STS [R22], R17 ;  /* 0x0000001116007388 */ /* 0x004fe80000000800 */
[----:B----4-:R-:W-:Y:S01]  /*0b00*/  STS [R21], R16 ;  /* 0x0000001015007388 */ /* 0x010fe20000000800 */
[----:B------:R-:W-:Y:S06]  /*0b10*/  BAR.SYNC.DEFER_BLOCKING 0x0 ;  /* 0x0000000000007b1d */ /* 0x000fec0000010000 */
[----:B------:R-:W-:Y:S04]  /*0b20*/  LDS R19, [R23] ;  /* 0x0000000017137984 */ /* 0x000fe80000000800 */
[----:B------:R-:W0:Y:S04]  /*0b30*/  LDS.128 R8, [R7] ;  /* 0x0000000007087984 */ /* 0x000e280000000c00 */
[----:B------:R-:W1:Y:S04]  /*0b40*/  LDS R18, [R23+0x40] ;  /* 0x0000400017127984 */ /* 0x000e680000000800 */
[----:B------:R-:W2:Y:S04]  /*0b50*/  LDS R33, [R23+0x80] ;  /* 0x0000800017217984 */ /* 0x000ea80000000800 */
[----:B------:R-:W3:Y:S04]  /*0b60*/  LDS R32, [R23+0xc0] ;  /* 0x0000c00017207984 */ /* 0x000ee80000000800 */
[----:B------:R-:W-:Y:S04]  /*0b70*/  LDS R31, [R23+0x100] ;  /* 0x00010000171f7984 */ /* 0x000fe80000000800 */
[----:B------:R-:W4:Y:S04]  /*0b80*/  LDS.128 R12, [R7+0x10] ;  /* 0x00001000070c7984 */ /* 0x000f280000000c00 */
[----:B------:R-:W5:Y:S01]  /*0b90*/  LDS R34, [R23+0x140] ;  /* 0x0001400017227984 */ /* 0x000f620000000800 */
[----:B0-----:R-:W-:-:S03]  /*0ba0*/  FFMA R19, R8, R19, R35 ;  /* 0x0000001308137223 */ /* 0x001fc60000000023 */
[----:B------:R-:W0:Y:S04]  /*0bb0*/  LDS R35, [R23+0x180] ;  /* 0x0001800017237984 */ /* 0x000e280000000800 */
[----:B------:R-:W0:Y:S01]  /*0bc0*/  LDS R8, [R23+0x1c0] ;  /* 0x0001c00017087984 */ /* 0x000e220000000800 */
[----:B-1----:R-:W-:-:S04]  /*0bd0*/  FFMA R18, R18, R9, R19 ;  /* 0x0000000912127223 */ /* 0x002fc80000000013 */
[----:B--2---:R-:W-:Y:S02]  /*0be0*/  FFMA R9, R33, R10, R18 ;  /* 0x0000000a21097223 */ /* 0x004fe40000000012 */
[----:B------:R-:W-:Y:S04]  /*0bf0*/  LDS R33, [R23+0x200] ;  /* 0x0002000017217984 */ /* 0x000fe80000000800 */
[----:B------:R-:W1:Y:S01]  /*0c00*/  LDS.128 R16, [R7+0x20] ;  /* 0x0000200007107984 */ /* 0x000e620000000c00 */
[----:B---3--:R-:W-:-:S03]  /*0c10*/  FFMA R9, R32, R11, R9 ;  /* 0x0000000b20097223 */ /* 0x008fc60000000009 */
[----:B------:R-:W-:Y:S01]  /*0c20*/  LDS R32, [R23+0x340] ;  /* 0x0003400017207984 */ /* 0x000fe20000000800 */
[----:B----4-:R-:W-:-:S03]  /*0c30*/  FFMA R9, R12, R31, R9 ;  /* 0x0000001f0c097223 */ /* 0x010fc60000000009 */
[----:B------:R-:W2:Y:S01]  /*0c40*/  LDS R12, [R23+0x240] ;  /* 0x00024000170c7984 */ /* 0x000ea20000000800 */
[----:B-----5:R-:W-:-:S03]  /*0c50*/  FFMA R34, R34, R13, R9 ;  /* 0x0000000d22227223 */ /* 0x020fc60000000009 */
[----:B------:R-:W3:Y:S04]  /*0c60*/  LDS R13, [R23+0x280] ;  /* 0x00028000170d7984 */ /* 0x000ee80000000800 */
[----:B------:R-:W-:Y:S01]  /*0c70*/  LDS R31, [R23+0x380] ;  /* 0x00038000171f7984 */ /* 0x000fe20000000800 */
[----:B0-----:R-:W-:-:S03]  /*0c80*/  FFMA R35, R35, R14, R34 ;  /* 0x0000000e23237223 */ /* 0x001fc60000000022 */
[----:B------:R-:W0:Y:S01]  /*0c90*/  LDS R14, [R23+0x2c0] ;  /* 0x0002c000170e7984 */ /* 0x000e220000000800 */
[----:B------:R-:W-:-:S03]  /*0ca0*/  FFMA R35, R8, R15, R35 ;  /* 0x0000000f08237223 */ /* 0x000fc60000000023 */
[----:B------:R-:W-:Y:S04]  /*0cb0*/  LDS R15, [R23+0x300] ;  /* 0x00030000170f7984 */ /* 0x000fe80000000800 */
[----:B------:R-:W4:Y:S01]  /*0cc0*/  LDS.128 R8, [R7+0x30] ;  /* 0x0000300007087984 */ /* 0x000f220000000c00 */
[----:B-1----:R-:W-:-:S03]  /*0cd0*/  FFMA R33, R16, R33, R35 ;  /* 0x0000002110217223 */ /* 0x002fc60000000023 */
[----:B------:R-:W1:Y:S01]  /*0ce0*/  LDS R16, [R23+0x3c0] ;  /* 0x0003c00017107984 */ /* 0x000e620000000800 */
[----:B------:R-:W-:Y:S01]  /*0cf0*/  IADD3 R25, PT, PT, R25, 0x4, RZ ;  /* 0x0000000419197810 */ /* 0x000fe20007ffe0ff */
[----:B--2---:R-:W-:-:S04]  /*0d00*/  FFMA R12, R12, R17, R33 ;  /* 0x000000110c0c7223 */ /* 0x004fc80000000021 */
[----:B---3--:R-:W-:Y:S01]  /*0d10*/  FFMA R13, R13, R18, R12 ;  /* 0x000000120d0d7223 */ /* 0x008fe2000000000c */
[----:B------:R-:W-:-:S03]  /*0d20*/  ISETP.NE.AND P0, PT, R25, RZ, PT ;  /* 0x000000ff1900720c */ /* 0x000fc60003f05270 */
[----:B0-----:R-:W-:-:S04]  /*0d30*/  FFMA R13, R14, R19, R13 ;  /* 0x000000130e0d7223 */ /* 0x001fc8000000000d */
[----:B----4-:R-:W-:-:S04]  /*0d40*/  FFMA R13, R8, R15, R13 ;  /* 0x0000000f080d7223 */ /* 0x010fc8000000000d */
[----:B------:R-:W-:-:S04]  /*0d50*/  FFMA R32, R32, R9, R13 ;  /* 0x0000000920207223 */ /* 0x000fc8000000000d */
[----:B------:R-:W-:Y:S01]  /*0d60*/  FFMA R31, R31, R10, R32 ;  /* 0x0000000a1f1f7223 */ /* 0x000fe20000000020 */
[----:B------:R-:W-:Y:S02]  /*0d70*/  IADD3 R27, PT, PT, R27, 0x40, RZ ;  /* 0x000000401b1b7810 */ /* 0x000fe40007ffe0ff */
[C---:B------:R-:W-:Y:S01]  /*0d80*/  LEA R30, R3.reuse, R30, 0x6 ;  /* 0x0000001e031e7211 */ /* 0x040fe200078e30ff */
[----:B-1----:R-:W-:Y:S01]  /*0d90*/  FFMA R19, R16, R11, R31 ;  /* 0x0000000b10137223 */ /* 0x002fe2000000001f */
[C---:B------:R-:W-:Y:S02]  /*0da0*/  LEA R28, R3.reuse, R28, 0x6 ;  /* 0x0000001c031c7211 */ /* 0x040fe400078e30ff */
[C---:B------:R-:W-:Y:S02]  /*0db0*/  LEA R26, R3.reuse, R26, 0x6 ;  /* 0x0000001a031a7211 */ /* 0x040fe400078e30ff */
[----:B------:R-:W-:Y:S01]  /*0dc0*/  LEA R24, R3, R24, 0x6 ;  /* 0x0000001803187211 */ /* 0x000fe200078e30ff */
[----:B------:R-:W-:Y:S06]  /*0dd0*/  @P0 BRA `(.L_x_11) ;  /* 0xfffffff400340947 */ /* 0x000fec000383ffff */
.L_x_10:
[----:B------:R-:W-:-:S13]  /*0de0*/  LOP3.LUT P0, R8, R29, 0x3, RZ, 0xc0, !PT ;  /* 0x000000031d087812 */ /* 0x000fda000780c0ff */
[----:B------:R-:W-:Y:S05]  /*0df0*/  @!P0 BRA `(.L_x_9) ;  /* 0x0000000800708947 */ /* 0x000fea0003800000 */
[----:B------:R-:W-:Y:S02]  /*0e00*/  ISETP.NE.AND P0, PT, R8, 0x1, PT ;  /* 0x000000010800780c */ /* 0x000fe40003f05270 */
[----:B------:R-:W-:-:S04]  /*0e10*/  LOP3.LUT R29, R29, 0x1, RZ, 0xc0, !PT ;  /* 0x000000011d1d7812 */ /* 0x000fc800078ec0ff */
[----:B------:R-:W-:-:S07]  /*0e20*/  ISETP.NE.U32.AND P1, PT, R29, 0x1, PT ;  /* 0x000000011d00780c */ /* 0x000fce0003f25070 */
[----:B------:R-:W-:Y:S06]  /*0e30*/  @!P0 BRA `(.L_x_12) ;  /* 0x0000000400888947 */ /* 0x000fec0003800000 */
[----:B------:R-:W0:Y:S01]  /*0e40*/  LDC.64 R16, c[0x0][0x380] ;  /* 0x0000e000ff107b82 */ /* 0x000e220000000a00 */
[C---:B------:R-:W-:Y:S02]  /*0e50*/  LEA R12, R5.reuse, R2, 0x4 ;  /* 0x00000002050c7211 */ /* 0x040fe400078e20ff */
[----:B------:R-:W-:-:S03]  /*0e60*/  LEA R11, R5, R4, 0x4 ;  /* 0x00000004050b7211 */ /* 0x000fc600078e20ff */
[----:B------:R-:W-:Y:S02]  /*0e70*/  IMAD R13, R12, R3, R20 ;  /* 0x000000030c0d7224 */ /* 0x000fe400078e0214 */
[----:B------:R-:W1:Y:S01]  /*0e80*/  LDC.64 R8, c[0x0][0x388] ;  /* 0x0000e200ff087b82 */ /* 0x000e620000000a00 */
[----:B0-----:R-:W-:-:S05]  /*0e90*/  IMAD.WIDE R16, R11, 0x4, R16 ;  /* 0x000000040b107825 */ /* 0x001fca00078e0210 */
[----:B------:R-:W2:Y:S01]  /*0ea0*/  LDG.E R23, desc[UR8][R16.64] ;  /* 0x0000000810177981 */ /* 0x000ea2000c1e1900 */
[----:B-1----:R-:W-:-:S05]  /*0eb0*/  IMAD.WIDE R10, R13, 0x4, R8 ;  /* 0x000000040d0a7825 */ /* 0x002fca00078e0208 */
[----:B------:R-:W3:Y:S01]  /*0ec0*/  LDG.E R25, desc[UR8][R10.64] ;  /* 0x000000080a197981 */ /* 0x000ee2000c1e1900 */
[----:B------:R-:W-:-:S04]  /*0ed0*/  UIADD3 UR5, UPT, UPT, UR4, 0x400, URZ ;  /* 0x0000040004057890 */ /* 0x000fc8000fffe0ff */
[----:B------:R-:W-:Y:S01]  /*0ee0*/  ULEA UR5, UR6, UR5, 0x18 ;  /* 0x0000000506057291 */ /* 0x000fe2000f8ec0ff */
[----:B------:R-:W-:-:S05]  /*0ef0*/  LEA R30, R0, R7, 0x2 ;  /* 0x00000007001e7211 */ /* 0x000fca00078e10ff */
[----:B------:R-:W-:-:S04]  /*0f00*/  LEA R21, R0, UR5, 0x2 ;  /* 0x0000000500157c11 */ /* 0x000fc8000f8e10ff */
[----:B------:R-:W-:Y:S02]  /*0f10*/  LEA R32, R2, R21, 0x6 ;  /* 0x0000001502207211 */ /* 0x000fe400078e30ff */
[----:B------:R-:W-:-:S05]  /*0f20*/  IADD3 R12, PT, PT, R12, 0x10, RZ ;  /* 0x000000100c0c7810 */ /* 0x000fca0007ffe0ff */
[----:B------:R-:W-:-:S04]  /*0f30*/  IMAD R37, R12, R3, R20 ;  /* 0x000000030c257224 */ /* 0x000fc800078e0214 */
[----:B------:R-:W-:Y:S01]  /*0f40*/  IMAD.WIDE R36, R37, 0x4, R8 ;  /* 0x0000000425247825 */ /* 0x000fe200078e0208 */
[----:B--2---:R-:W-:Y:S04]  /*0f50*/  STS [R30], R23 ;  /* 0x000000171e007388 */ /* 0x004fe80000000800 */
[----:B---3--:R-:W-:Y:S01]  /*0f60*/  STS [R32], R25 ;  /* 0x0000001920007388 */ /* 0x008fe20000000800 */
[----:B------:R-:W-:Y:S06]  /*0f70*/  BAR.SYNC.DEFER_BLOCKING 0x0 ;  /* 0x0000000000007b1d */ /* 0x000fec0000010000 */
[----:B------:R0:W2:Y:S04]  /*0f80*/  LDG.E R35, desc[UR8][R16.64+0x40] ;  /* 0x0000400810237981 */ /* 0x0000a8000c1e1900 */
[----:B------:R1:W3:Y:S04]  /*0f90*/  LDG.E R33, desc[UR8][R36.64] ;  /* 0x0000000824217981 */ /* 0x0002e8000c1e1900 */
[----:B------:R-:W-:Y:S04]  /*0fa0*/  LDS R18, [R21] ;  /* 0x0000000015127984 */ /* 0x000fe80000000800 */
[----:B------:R-:W4:Y:S04]  /*0fb0*/  LDS.128 R12, [R7] ;  /* 0x00000000070c7984 */ /* 0x000f280000000c00 */
[----:B------:R-:W5:Y:S04]  /*0fc0*/  LDS R29, [R21+0x40] ;  /* 0x00004000151d7984 */ /* 0x000f680000000800 */
[----:B------:R-:W1:Y:S04]  /*0fd0*/  LDS R26, [R21+0x80] ;  /* 0x00008000151a7984 */ /* 0x000e680000000800 */
[----:B------:R-:W1:Y:S04]  /*0fe0*/  LDS R28, [R21+0xc0] ;  /* 0x0000c000151c7984 */ /* 0x000e680000000800 */
[----:B------:R-:W-:Y:S04]  /*0ff0*/  LDS R27, [R21+0x100] ;  /* 0x00010000151b7984 */ /* 0x000fe80000000800 */
[----:B------:R-:W1:Y:S04]  /*1000*/  LDS.128 R8, [R7+0x10] ;  /* 0x0000100007087984 */ /* 0x000e680000000c00 */
[----:B------:R-:W1:Y:S04]  /*1010*/  LDS R24, [R21+0x140] ;  /* 0x0001400015187984 */ /* 0x000e680000000800 */
[----:B------:R-:W1:Y:S04]  /*1020*/  LDS R23, [R21+0x180] ;  /* 0x0001800015177984 */ /* 0x000e680000000800 */
[----:B------:R-:W1:Y:S04]  /*1030*/  LDS R22, [R21+0x1c0] ;  /* 0x0001c00015167984 */ /* 0x000e680000000800 */
[----:B------:R-:W-:Y:S01]  /*1040*/  LDS R25, [R21+0x200] ;  /* 0x0002000015197984 */ /* 0x000fe20000000800 */
[----:B----4-:R-:W-:-:S03]  /*1050*/  FFMA R12, R12, R18, R19 ;  /* 0x000000120c0c7223 */ /* 0x010fc60000000013 */
[----:B------:R-:W-:Y:S01]  /*1060*/  LDS R31, [R21+0x280] ;  /* 0x00028000151f7984 */ /* 0x000fe20000000800 */
[----:B-----5:R-:W-:-:S03]  /*1070*/  FFMA R13, R29, R13, R12 ;  /* 0x0000000d1d0d7223 */ /* 0x020fc6000000000c */
[----:B0-----:R-:W0:Y:S01]  /*1080*/  LDS.128 R16, [R7+0x20] ;  /* 0x0000200007107984 */ /* 0x001e220000000c00 */
[----:B-1----:R-:W-:-:S03]  /*1090*/  FFMA R13, R26, R14, R13 ;  /* 0x0000000e1a0d7223 */ /* 0x002fc6000000000d */
[----:B------:R-:W-:Y:S01]  /*10a0*/  LDS R34, [R21+0x2c0] ;  /* 0x0002c00015227984 */ /* 0x000fe20000000800 */
[----:B------:R-:W-:-:S03]  /*10b0*/  FFMA R13, R28, R15, R13 ;  /* 0x0000000f1c0d7223 */ /* 0x000fc6000000000d */
[----:B------:R-:W1:Y:S04]  /*10c0*/  LDS R26, [R21+0x240] ;  /* 0x00024000151a7984 */ /* 0x000e680000000800 */
[----:B------:R-:W-:Y:S01]  /*10d0*/  LDS R29, [R21+0x380] ;  /* 0x00038000151d7984 */ /* 0x000fe20000000800 */
[----:B------:R-:W-:-:S03]  /*10e0*/  FFMA R13, R8, R27, R13 ;  /* 0x0000001b080d7223 */ /* 0x000fc6000000000d */
[----:B------:R-:W-:Y:S01]  /*10f0*/  LDS R28, [R21+0x3c0] ;  /* 0x0003c000151c7984 */ /* 0x000fe20000000800 */
[----:B------:R-:W-:-:S03]  /*1100*/  FFMA R8, R24, R9, R13 ;  /* 0x0000000918087223 */ /* 0x000fc6000000000d */
[----:B------:R-:W-:Y:S04]  /*1110*/  LDS R27, [R21+0x300] ;  /* 0x00030000151b7984 */ /* 0x000fe80000000800 */
[----:B------:R-:W4:Y:S04]  /*1120*/  LDS.128 R12, [R7+0x30] ;  /* 0x00003000070c7984 */ /* 0x000f280000000c00 */
[----:B------:R-:W5:Y:S01]  /*1130*/  LDS R24, [R21+0x340] ;  /* 0x0003400015187984 */ /* 0x000f620000000800 */
[----:B------:R-:W-:-:S04]  /*1140*/  FFMA R9, R23, R10, R8 ;  /* 0x0000000a17097223 */ /* 0x000fc80000000008 */
[----:B------:R-:W-:-:S04]  /*1150*/  FFMA R37, R22, R11, R9 ;  /* 0x0000000b16257223 */ /* 0x000fc80000000009 */
[----:B0-----:R-:W-:-:S04]  /*1160*/  FFMA R37, R16, R25, R37 ;  /* 0x0000001910257223 */ /* 0x001fc80000000025 */
[----:B-1----:R-:W-:-:S04]  /*1170*/  FFMA R16, R26, R17, R37 ;  /* 0x000000111a107223 */ /* 0x002fc80000000025 */
[----:B------:R-:W-:Y:S01]  /*1180*/  FFMA R31, R31, R18, R16 ;  /* 0x000000121f1f7223 */ /* 0x000fe20000000010 */
[----:B------:R-:W-:Y:S01]  /*1190*/  IADD3 R5, PT, PT, R5, 0x2, RZ ;  /* 0x0000000205057810 */ /* 0x000fe20007ffe0ff */
[----:B--2---:R-:W-:Y:S04]  /*11a0*/  STS [R30], R35 ;  /* 0x000000231e007388 */ /* 0x004fe80000000800 */
[----:B---3--:R0:W-:Y:S01]  /*11b0*/  STS [R32], R33 ;  /* 0x0000002120007388 */ /* 0x0081e20000000800 */
[----:B------:R-:W-:Y:S06]  /*11c0*/  BAR.SYNC.DEFER_BLOCKING 0x0 ;  /* 0x0000000000007b1d */ /* 0x000fec0000010000 */
[----:B------:R-:W-:Y:S04]  /*11d0*/  LDS R23, [R21] ;  /* 0x0000000015177984 */ /* 0x000fe80000000800 */
[----:B------:R-:W1:Y:S04]  /*11e0*/  LDS.128 R8, [R7] ;  /* 0x0000000007087984 */ /* 0x000e680000000c00 */
[----:B------:R-:W2:Y:S04]  /*11f0*/  LDS R22, [R21+0x40] ;  /* 0x0000400015167984 */ /* 0x000ea80000000800 */
[----:B------:R-:W3:Y:S04]  /*1200*/  LDS R25, [R21+0x80] ;  /* 0x0000800015197984 */ /* 0x000ee80000000800 */
[----:B------:R-:W3:Y:S01]  /*1210*/  LDS R26, [R21+0xc0] ;  /* 0x0000c000151a7984 */ /* 0x000ee20000000800 */
[----:B0-----:R-:W-:-:S03]  /*1220*/  FFMA R33, R34, R19, R31 ;  /* 0x0000001322217223 */ /* 0x001fc6000000001f */
[----:B------:R-:W-:Y:S01]  /*1230*/  LDS R31, [R21+0x100] ;  /* 0x00010000151f7984 */ /* 0x000fe20000000800 */
[----:B----4-:R-:W-:-:S03]  /*1240*/  FFMA R27, R12, R27, R33 ;  /* 0x0000001b0c1b7223 */ /* 0x010fc60000000021 */
[----:B------:R-:W0:Y:S01]  /*1250*/  LDS.128 R16, [R7+0x10] ;  /* 0x0000100007107984 */ /* 0x000e220000000c00 */
[----:B-----5:R-:W-:-:S03]  /*1260*/  FFMA R24, R24, R13, R27 ;  /* 0x0000000d18187223 */ /* 0x020fc6000000001b */
[----:B------:R-:W4:Y:S01]  /*1270*/  LDS R30, [R21+0x140] ;  /* 0x00014000151e7984 */ /* 0x000f220000000800 */
[----:B------:R-:W-:-:S03]  /*1280*/  FFMA R29, R29, R14, R24 ;  /* 0x0000000e1d1d7223 */ /* 0x000fc60000000018 */
[----:B------:R-:W5:Y:S01]  /*1290*/  LDS R27, [R21+0x180] ;  /* 0x00018000151b7984 */ /* 0x000f620000000800 */
[----:B------:R-:W-:-:S03]  /*12a0*/  FFMA R33, R28, R15, R29 ;  /* 0x0000000f1c217223 */ /* 0x000fc6000000001d */
[----:B------:R-:W5:Y:S04]  /*12b0*/  LDS R24, [R21+0x1c0] ;  /* 0x0001c00015187984 */ /* 0x000f680000000800 */
[----:B------:R-:W-:Y:S04]  /*12c0*/  LDS R29, [R21+0x200] ;  /* 0x00020000151d7984 */ /* 0x000fe80000000800 */
[----:B------:R-:W5:Y:S01]  /*12d0*/  LDS.128 R12, [R7+0x20] ;  /* 0x00002000070c7984 */ /* 0x000f620000000c00 */
[----:B-1----:R-:W-:-:S03]  /*12e0*/  FFMA R23, R8, R23, R33 ;  /* 0x0000001708177223 */ /* 0x002fc60000000021 */
[----:B------:R-:W1:Y:S01]  /*12f0*/  LDS R28, [R21+0x240] ;  /* 0x00024000151c7984 */ /* 0x000e620000000800 */
[----:B--2---:R-:W-:-:S03]  /*1300*/  FFMA R22, R22, R9, R23 ;  /* 0x0000000916167223 */ /* 0x004fc60000000017 */
[----:B------:R-:W2:Y:S01]  /*1310*/  LDS R23, [R21+0x280] ;  /* 0x0002800015177984 */ /* 0x000ea20000000800 */
[----:B---3--:R-:W-:-:S03]  /*1320*/  FFMA R25, R25, R10, R22 ;  /* 0x0000000a19197223 */ /* 0x008fc60000000016 */
[----:B------:R-:W3:Y:S01]  /*1330*/  LDS R22, [R21+0x2c0] ;  /* 0x0002c00015167984 */ /* 0x000ee20000000800 */
[----:B------:R-:W-:-:S03]  /*1340*/  FFMA R33, R26, R11, R25 ;  /* 0x0000000b1a217223 */ /* 0x000fc60000000019 */
[----:B------:R-:W-:Y:S04]  /*1350*/  LDS R25, [R21+0x300] ;  /* 0x0003000015197984 */ /* 0x000fe80000000800 */
[----:B------:R-:W3:Y:S01]  /*1360*/  LDS.128 R8, [R7+0x30] ;  /* 0x0000300007087984 */ /* 0x000ee20000000c00 */
[----:B0-----:R-:W-:-:S03]  /*1370*/  FFMA R33, R16, R31, R33 ;  /* 0x0000001f10217223 */ /* 0x001fc60000000021 */
[----:B------:R-:W0:Y:S04]  /*1380*/  LDS R26, [R21+0x340] ;  /* 0x00034000151a7984 */ /* 0x000e280000000800 */
[----:B------:R-:W0:Y:S01]  /*1390*/  LDS R31, [R21+0x380] ;  /* 0x00038000151f7984 */ /* 0x000e220000000800 */
[----:B----4-:R-:W-:-:S03]  /*13a0*/  FFMA R30, R30, R17, R33 ;  /* 0x000000111e1e7223 */ /* 0x010fc60000000021 */
[----:B------:R-:W4:Y:S01]  /*13b0*/  LDS R16, [R21+0x3c0] ;  /* 0x0003c00015107984 */ /* 0x000f220000000800 */
[----:B-----5:R-:W-:-:S04]  /*13c0*/  FFMA R27, R27, R18, R30 ;  /* 0x000000121b1b7223 */ /* 0x020fc8000000001e */
[----:B------:R-:W-:-:S04]  /*13d0*/  FFMA R19, R24, R19, R27 ;  /* 0x0000001318137223 */ /* 0x000fc8000000001b */
[----:B------:R-:W-:-:S04]  /*13e0*/  FFMA R19, R12, R29, R19 ;  /* 0x0000001d0c137223 */ /* 0x000fc80000000013 */
[----:B-1----:R-:W-:-:S04]  /*13f0*/  FFMA R28, R28, R13, R19 ;  /* 0x0000000d1c1c7223 */ /* 0x002fc80000000013 */
[----:B--2---:R-:W-:-:S04]  /*1400*/  FFMA R23, R23, R14, R28 ;  /* 0x0000000e17177223 */ /* 0x004fc8000000001c */
[----:B---3--:R-:W-:-:S04]  /*1410*/  FFMA R15, R22, R15, R23 ;  /* 0x0000000f160f7223 */ /* 0x008fc80000000017 */
[----:B------:R-:W-:-:S04]  /*1420*/  FFMA R15, R8, R25, R15 ;  /* 0x00000019080f7223 */ /* 0x000fc8000000000f */
[----:B0-----:R-:W-:-:S04]  /*1430*/  FFMA R26, R26, R9, R15 ;  /* 0x000000091a1a7223 */ /* 0x001fc8000000000f */
[----:B------:R-:W-:-:S04]  /*1440*/  FFMA R31, R31, R10, R26 ;  /* 0x0000000a1f1f7223 */ /* 0x000fc8000000001a */
[----:B----4-:R-:W-:-:S07]  /*1450*/  FFMA R19, R16, R11, R31 ;  /* 0x0000000b10137223 */ /* 0x010fce000000001f */
.L_x_12:
[----:B------:R-:W-:Y:S05]  /*1460*/  @P1 BRA `(.L_x_9) ;  /* 0x0000000000d41947 */ /* 0x000fea0003800000 */
[----:B------:R-:W0:Y:S01]  /*1470*/  LDC.64 R8, c[0x0][0x380] ;  /* 0x0000e000ff087b82 */ /* 0x000e220000000a00 */
[C---:B------:R-:W-:Y:S02]  /*1480*/  LEA R10, R5.reuse, R2, 0x4 ;  /* 0x00000002050a7211 */ /* 0x040fe400078e20ff */
[----:B------:R-:W-:-:S03]  /*1490*/  LEA R5, R5, R4, 0x4 ;  /* 0x0000000405057211 */ /* 0x000fc600078e20ff */
[----:B------:R-:W-:Y:S02]  /*14a0*/  IMAD R11, R10, R3, R20 ;  /* 0x000000030a0b7224 */ /* 0x000fe400078e0214 */
[----:B------:R-:W1:Y:S01]  /*14b0*/  LDC.64 R12, c[0x0][0x388] ;  /* 0x0000e200ff0c7b82 */ /* 0x000e620000000a00 */
[----:B0-----:R-:W-:-:S05]  /*14c0*/  IMAD.WIDE R8, R5, 0x4, R8 ;  /* 0x0000000405087825 */ /* 0x001fca00078e0208 */
[----:B------:R-:W2:Y:S01]  /*14d0*/  LDG.E R4, desc[UR8][R8.64] ;  /* 0x0000000808047981 */ /* 0x000ea2000c1e1900 */
[----:B-1----:R-:W-:-:S06]  /*14e0*/  IMAD.WIDE R12, R11, 0x4, R12 ;  /* 0x000000040b0c7825 */ /* 0x002fcc00078e020c */
[----:B------:R-:W3:Y:S01]  /*14f0*/  LDG.E R12, desc[UR8][R12.64] ;  /* 0x000000080c0c7981 */ /* 0x000ee2000c1e1900 */
[----:B------:R-:W-:-:S04]  /*1500*/  UIADD3 UR4, UPT, UPT, UR4, 0x400, URZ ;  /* 0x0000040004047890 */ /* 0x000fc8000fffe0ff */
[----:B------:R-:W-:Y:S01]  /*1510*/  ULEA UR4, UR6, UR4, 0x18 ;  /* 0x0000000406047291 */ /* 0x000fe2000f8ec0ff */
[----:B------:R-:W-:-:S05]  /*1520*/  LEA R15, R0, R7, 0x2 ;  /* 0x00000007000f7211 */ /* 0x000fca00078e10ff */
[----:B------:R-:W-:-:S04]  /*1530*/  LEA R5, R0, UR4, 0x2 ;  /* 0x0000000400057c11 */ /* 0x000fc8000f8e10ff */
[----:B------:R-:W-:Y:S01]  /*1540*/  LEA R29, R2, R5, 0x6 ;  /* 0x00000005021d7211 */ /* 0x000fe200078e30ff */
[----:B--2---:R-:W-:Y:S04]  /*1550*/  STS [R15], R4 ;  /* 0x000000040f007388 */ /* 0x004fe80000000800 */
[----:B---3--:R-:W-:Y:S01]  /*1560*/  STS [R29], R12 ;  /* 0x0000000c1d007388 */ /* 0x008fe20000000800 */
        /* <DEDUP_REMOVED lines=8> */
[----:B------:R-:W5:Y:S04]  /*15f0*/  LDS R0, [R5+0x140] ;  /* 0x0001400005007984 */ /* 0x000f680000000800 */
[----:B------:R-:W5:Y:S04]  /*1600*/  LDS R23, [R5+0x180] ;  /* 0x0001800005177984 */ /* 0x000f680000000800 */
[----:B------:R-:W5:Y:S04]  /*1610*/  LDS R2, [R5+0x1c0] ;  /* 0x0001c00005027984 */ /* 0x000f680000000800 */
[----:B------:R-:W-:Y:S04]  /*1620*/  LDS R29, [R5+0x200] ;  /* 0x00020000051d7984 */ /* 0x000fe80000000800 */
[----:B------:R-:W5:Y:S01]  /*1630*/  LDS.128 R12, [R7+0x20] ;  /* 0x00002000070c7984 */ /* 0x000f620000000c00 */
[----:B0-----:R-:W-:-:S03]  /*1640*/  FFMA R8, R8, R16, R19 ;  /* 0x0000001008087223 */ /* 0x001fc60000000013 */
[----:B------:R-:W0:Y:S01]  /*1650*/  LDS R4, [R5+0x240] ;  /* 0x0002400005047984 */ /* 0x000e220000000800 */
[----:B-1----:R-:W-:-:S03]  /*1660*/  FFMA R9, R17, R9, R8 ;  /* 0x0000000911097223 */ /* 0x002fc60000000008 */
[----:B------:R-:W1:Y:S01]  /*1670*/  LDS R31, [R5+0x280] ;  /* 0x00028000051f7984 */ /* 0x000e620000000800 */
[----:B--2---:R-:W-:-:S03]  /*1680*/  FFMA R33, R18, R10, R9 ;  /* 0x0000000a12217223 */ /* 0x004fc60000000009 */
[----:B------:R-:W2:Y:S01]  /*1690*/  LDS R8, [R5+0x2c0] ;  /* 0x0002c00005087984 */ /* 0x000ea20000000800 */
[----:B---3--:R-:W-:-:S03]  /*16a0*/  FFMA R11, R22, R11, R33 ;  /* 0x0000000b160b7223 */ /* 0x008fc60000000021 */
[----:B------:R-:W-:Y:S04]  /*16b0*/  LDS R9, [R5+0x300] ;  /* 0x0003000005097984 */ /* 0x000fe80000000800 */
[----:B------:R-:W3:Y:S01]  /*16c0*/  LDS.128 R16, [R7+0x30] ;  /* 0x0000300007107984 */ /* 0x000ee20000000c00 */
[----:B----4-:R-:W-:-:S03]  /*16d0*/  FFMA R11, R24, R21, R11 ;  /* 0x00000015180b7223 */ /* 0x010fc6000000000b */
[----:B------:R-:W4:Y:S01]  /*16e0*/  LDS R10, [R5+0x340] ;  /* 0x00034000050a7984 */ /* 0x000f220000000800 */
[----:B-----5:R-:W-:-:S03]  /*16f0*/  FFMA R0, R0, R25, R11 ;  /* 0x0000001900007223 */ /* 0x020fc6000000000b */
[----:B------:R-:W5:Y:S04]  /*1700*/  LDS R22, [R5+0x380] ;  /* 0x0003800005167984 */ /* 0x000f680000000800 */
[----:B------:R-:W5:Y:S01]  /*1710*/  LDS R11, [R5+0x3c0] ;  /* 0x0003c000050b7984 */ /* 0x000f620000000800 */
[----:B------:R-:W-:-:S04]  /*1720*/  FFMA R23, R23, R26, R0 ;  /* 0x0000001a17177223 */ /* 0x000fc80000000000 */
[----:B------:R-:W-:-:S04]  /*1730*/  FFMA R23, R2, R27, R23 ;  /* 0x0000001b02177223 */ /* 0x000fc80000000017 */
[----:B------:R-:W-:-:S04]  /*1740*/  FFMA R23, R12, R29, R23 ;  /* 0x0000001d0c177223 */ /* 0x000fc80000000017 */
[----:B0-----:R-:W-:-:S04]  /*1750*/  FFMA R4, R4, R13, R23 ;  /* 0x0000000d04047223 */ /* 0x001fc80000000017 */
[----:B-1----:R-:W-:-:S04]  /*1760*/  FFMA R31, R31, R14, R4 ;  /* 0x0000000e1f1f7223 */ /* 0x002fc80000000004 */
[----:B--2---:R-:W-:-:S04]  /*1770*/  FFMA R15, R8, R15, R31 ;  /* 0x0000000f080f7223 */ /* 0x004fc8000000001f */
[----:B---3--:R-:W-:-:S04]  /*1780*/  FFMA R9, R16, R9, R15 ;  /* 0x0000000910097223 */ /* 0x008fc8000000000f */
[----:B----4-:R-:W-:-:S04]  /*1790*/  FFMA R9, R10, R17, R9 ;  /* 0x000000110a097223 */ /* 0x010fc80000000009 */
[----:B-----5:R-:W-:-:S04]  /*17a0*/  FFMA R18, R22, R18, R9 ;  /* 0x0000001216127223 */ /* 0x020fc80000000009 */
[----:B------:R-:W-:-:S07]  /*17b0*/  FFMA R19, R11, R19, R18 ;  /* 0x000000130b137223 */ /* 0x000fce0000000012 */
.L_x_9:
[----:B------:R-:W0:Y:S01]  /*17c0*/  LDC.64 R4, c[0x0][0x390] ;  /* 0x0000e400ff047b82 */ /* 0x000e220000000a00 */
[----:B------:R-:W-:-:S04]  /*17d0*/  IMAD R3, R6, R3, R20 ;  /* 0x0000000306037224 */ /* 0x000fc800078e0214 */
[----:B0-----:R-:W-:-:S05]  /*17e0*/  IMAD.WIDE R2, R3, 0x4, R4 ;  /* 0x0000000403027825 */ /* 0x001fca00078e0204 */
[----:B------:R-:W-:Y:S01]  /*17f0*/  STG.E desc[UR8][R2.64], R19 ;  /* 0x0000001302007986 */ /* 0x000fe2000c101908 */
[----:B------:R-:W-:Y:S05]  /*1800*/  EXIT ;  /* 0x000000000000794d */ /* 0x000fea0003800000 */
.L_x_13:
        /* <DEDUP_REMOVED lines=15> */
.L_x_20:


//--------------------- .text._Z16plain_matrix_mulPfS_S_i --------------------------
	.section	.text._Z16plain_matrix_mulPfS_S_i,"ax",@progbits
	.align	128
        .global         _Z16plain_matrix_mulPfS_S_i
        .type           _Z16plain_matrix_mulPfS_S_i,@function
        .size           _Z16plain_matrix_mulPfS_S_i,(.L_x_21 - _Z16plain_matrix_mulPfS_S_i)
        .other          _Z16plain_matrix_mulPfS_S_i,@"STO_CUDA_ENTRY STV_DEFAULT"
_Z16plain_matrix_mulPfS_S_i:
.text._Z16plain_matrix_mulPfS_S_i:
[----:B------:R-:W-:Y:S01]  /*0000*/  LDC R1, c[0x0][0x37c] ;  /* 0x0000df00ff017b82 */ /* 0x000fe20000000800 */
[----:B------:R-:W0:Y:S07]  /*0010*/  S2R R3, SR_TID.X ;  /* 0x0000000000037919 */ /* 0x000e2e0000002100 */
[----:B------:R-:W0:Y:S01]  /*0020*/  LDC R0, c[0x0][0x360] ;  /* 0x0000d800ff007b82 */ /* 0x000e220000000800 */
[----:B------:R-:W1:Y:S01]  /*0030*/  LDCU UR20, c[0x0][0x398] ;  /* 0x00007300ff1477ac */ /* 0x000e620008000800 */
[----:B------:R-:W2:Y:S06]  /*0040*/  S2R R2, SR_TID.Y ;  /* 0x0000000000027919 */ /* 0x000eac0000002200 */
[----:B------:R-:W0:Y:S08]  /*0050*/  S2UR UR4, SR_CTAID.X ;  /* 0x00000000000479c3 */ /* 0x000e300000002500 */
[----:B------:R-:W2:Y:S08]  /*0060*/  S2UR UR5, SR_CTAID.Y ;  /* 0x00000000000579c3 */ /* 0x000eb00000002600 */
[----:B------:R-:W2:Y:S01]  /*0070*/  LDC R13, c[0x0][0x364] ;  /* 0x0000d900ff0d7b82 */ /* 0x000ea20000000800 */
[----:B0-----:R-:W-:-:S02]  /*0080*/  IMAD R0, R0, UR4, R3 ;  /* 0x0000000400007c24 */ /* 0x001fc4000f8e0203 */
[----:B--2---:R-:W-:-:S05]  /*0090*/  IMAD R13, R13, UR5, R2 ;  /* 0x000000050d0d7c24 */ /* 0x004fca000f8e0202 */
[----:B------:R-:W-:-:S04]  /*00a0*/  VIMNMX R2, PT, PT, R0, R13, !PT ;  /* 0x0000000d00027248 */ /* 0x000fc80007fe0100 */
[----:B-1----:R-:W-:-:S13]  /*00b0*/  ISETP.GE.AND P0, PT, R2, UR20, PT ;  /* 0x0000001402007c0c */ /* 0x002fda000bf06270 */
[----:B------:R-:W-:Y:S05]  /*00c0*/  @P0 EXIT ;  /* 0x000000000000094d */ /* 0x000fea0003800000 */
[----:B------:R-:W-:Y:S01]  /*00d0*/  UISETP.GE.U32.AND UP0, UPT, UR20, 0x8, UPT ;  /* 0x000000081400788c */ /* 0x000fe2000bf06070 */
[----:B------:R-:W-:Y:S02]  /*00e0*/  HFMA2 R12, -RZ, RZ, 0, 0 ;  /* 0x00000000ff0c7431 */ /* 0x000fe400000001ff */
[----:B------:R-:W-:Y:S01]  /*00f0*/  IMAD R13, R13, UR20, RZ ;  /* 0x000000140d0d7c24 */ /* 0x000fe2000f8e02ff */
[----:B------:R-:W-:Y:S01]  /*0100*/  UMOV UR4, URZ ;  /* 0x000000ff00047c82 */ /* 0x000fe20008000000 */
[----:B------:R-:W0:Y:S04]  /*0110*/  LDCU.64 UR18, c[0x0][0x358] ;  /* 0x00006b00ff1277ac */ /* 0x000e280008000a00 */
[----:B------:R-:W-:Y:S05]  /*0120*/  BRA.U !UP0, `(.L_x_14) ;  /* 0x0000000508047547 */ /* 0x000fea000b800000 */
[----:B------:R-:W1:Y:S01]  /*0130*/  LDCU.128 UR24, c[0x0][0x380] ;  /* 0x00007000ff1877ac */ /* 0x000e620008000c00 */
[----:B------:R-:W-:Y:S02]  /*0140*/  MOV R12, RZ ;  /* 0x000000ff000c7202 */ /* 0x000fe40000000f00 */
[----:B------:R-:W-:Y:S01]  /*0150*/  MOV R14, R0 ;  /* 0x00000000000e7202 */ /* 0x000fe20000000f00 */
[----:B------:R-:W-:-:S04]  /*0160*/  ULOP3.LUT UR4, UR20, 0x7ffffff8, URZ, 0xc0, !UPT ;  /* 0x7ffffff814047892 */ /* 0x000fc8000f8ec0ff */
[----:B------:R-:W-:Y:S01]  /*0170*/  UIADD3 UR5, UPT, UPT, -UR4, URZ, URZ ;  /* 0x000000ff04057290 */ /* 0x000fe2000fffe1ff */
[----:B-1----:R-:W-:Y:S01]  /*0180*/  MOV R2, UR24 ;  /* 0x0000001800027c02 */ /* 0x002fe20008000f00 */
[----:B------:R-:W-:Y:S01]  /*0190*/  UIMAD.WIDE UR6, UR20, 0x8, UR26 ;  /* 0x00000008140678a5 */ /* 0x000fe2000f8e021a */
[----:B------:R-:W-:Y:S01]  /*01a0*/  MOV R3, UR25 ;  /* 0x0000001900037c02 */ /* 0x000fe20008000f00 */
[----:B------:R-:W-:Y:S02]  /*01b0*/  UIMAD.WIDE UR8, UR20, 0xc, UR26 ;  /* 0x0000000c140878a5 */ /* 0x000fe4000f8e021a */
[----:B------:R-:W-:Y:S01]  /*01c0*/  UIMAD.WIDE UR10, UR20, 0x10, UR26 ;  /* 0x00000010140a78a5 */ /* 0x000fe2000f8e021a */
[----:B------:R-:W-:Y:S01]  /*01d0*/  IMAD.WIDE.U32 R2, R13, 0x4, R2 ;  /* 0x000000040d027825 */ /* 0x000fe200078e0002 */
[----:B------:R-:W-:Y:S02]  /*01e0*/  UIMAD.WIDE UR12, UR20, 0x14, UR26 ;  /* 0x00000014140c78a5 */ /* 0x000fe4000f8e021a */
[----:B------:R-:W-:Y:S01]  /*01f0*/  UIMAD.WIDE UR14, UR20, 0x18, UR26 ;  /* 0x00000018140e78a5 */ /* 0x000fe2000f8e021a */
[----:B------:R-:W-:Y:S01]  /*0200*/  IADD3 R2, P0, PT, R2, 0x10, RZ ;  /* 0x0000001002027810 */ /* 0x000fe20007f1e0ff */
[----:B------:R-:W-:-:S03]  /*0210*/  UIMAD.WIDE UR16, UR20, 0x1c, UR26 ;  /* 0x0000001c141078a5 */ /* 0x000fc6000f8e021a */
[----:B------:R-:W-:-:S09]  /*0220*/  IADD3.X R3, PT, PT, RZ, R3, RZ, P0, !PT ;  /* 0x00000003ff037210 */ /* 0x000fd200007fe4ff */
.L_x_15:
[----:B------:R-:W-:Y:S01]  /*0230*/  UIMAD.WIDE UR22, UR20, 0x4, UR26 ;  /* 0x00000004141678a5 */ /* 0x000fe2000f8e021a */
[----:B------:R-:W-:Y:S02]  /*0240*/  IMAD.MOV.U32 R23, RZ, RZ, 0x4 ;  /* 0x00000004ff177424 */ /* 0x000fe400078e00ff */
[----:B------:R-:W-:Y:S01]  /*0250*/  HFMA2 R11, -RZ, RZ, 0, 2.384185791015625e-07 ;  /* 0x00000004ff0b7431 */ /* 0x000fe200000001ff */
[----:B------:R-:W-:Y:S01]  /*0260*/  MOV R25, 0x4 ;  /* 0x0000000400197802 */ /* 0x000fe20000000f00 */
[----:B0-----:R-:W2:Y:S01]  /*0270*/  LDG.E R21, desc[UR18][R2.64+-0x10] ;  /* 0xfffff01202157981 */ /* 0x001ea2000c1e1900 */
[C---:B------:R-:W-:Y:S01]  /*0280*/  IMAD.WIDE R22, R14.reuse, R23, UR26 ;  /* 0x0000001a0e167e25 */ /* 0x040fe2000f8e0217 */
[----:B------:R-:W-:Y:S02]  /*0290*/  MOV R8, UR22 ;  /* 0x0000001600087c02 */ /* 0x000fe40008000f00 */
[----:B------:R-:W-:Y:S01]  /*02a0*/  MOV R9, UR23 ;  /* 0x0000001700097c02 */ /* 0x000fe20008000f00 */
[----:B------:R-:W3:Y:S02]  /*02b0*/  LDG.E R19, desc[UR18][R2.64+-0xc] ;  /* 0xfffff41202137981 */ /* 0x000ee4000c1e1900 */
[----:B------:R-:W-:-:S02]  /*02c0*/  IMAD.WIDE R8, R14, 0x4, R8 ;  /* 0x000000040e087825 */ /* 0x000fc400078e0208 */
[----:B------:R-:W2:Y:S01]  /*02d0*/  LDG.E R22, desc[UR18][R22.64] ;  /* 0x0000001216167981 */ /* 0x000ea2000c1e1900 */
[----:B------:R-:W-:Y:S01]  /*02e0*/  MOV R5, 0x4 ;  /* 0x0000000400057802 */ /* 0x000fe20000000f00 */
[C---:B------:R-:W-:Y:S02]  /*02f0*/  IMAD.WIDE R24, R14.reuse, R25, UR6 ;  /* 0x000000060e187e25 */ /* 0x040fe4000f8e0219 */
[----:B------:R0:W3:Y:S02]  /*0300*/  LDG.E R20, desc[UR18][R8.64] ;  /* 0x0000001208147981 */ /* 0x0000e4000c1e1900 */
[----:B------:R-:W-:Y:S02]  /*0310*/  IMAD.WIDE R10, R14, R11, UR8 ;  /* 0x000000080e0a7e25 */ /* 0x000fe4000f8e020b */
[----:B------:R-:W4:Y:S04]  /*0320*/  LDG.E R18, desc[UR18][R24.64] ;  /* 0x0000001218127981 */ /* 0x000f28000c1e1900 */
[----:B------:R-:W4:Y:S01]  /*0330*/  LDG.E R17, desc[UR18][R2.64+-0x8] ;  /* 0xfffff81202117981 */ /* 0x000f22000c1e1900 */
[----:B0-----:R-:W-:-:S02]  /*0340*/  HFMA2 R9, -RZ, RZ, 0, 2.384185791015625e-07 ;  /* 0x00000004ff097431 */ /* 0x001fc400000001ff */
[----:B------:R-:W-:Y:S01]  /*0350*/  IMAD.MOV.U32 R7, RZ, RZ, 0x4 ;  /* 0x00000004ff077424 */ /* 0x000fe200078e00ff */
[----:B------:R0:W5:Y:S01]  /*0360*/  LDG.E R16, desc[UR18][R10.64] ;  /* 0x000000120a107981 */ /* 0x000162000c1e1900 */
[----:B------:R-:W-:-:S03]  /*0370*/  IMAD.WIDE R4, R14, R5, UR10 ;  /* 0x0000000a0e047e25 */ /* 0x000fc6000f8e0205 */
[----:B------:R-:W5:Y:S01]  /*0380*/  LDG.E R15, desc[UR18][R2.64+-0x4] ;  /* 0xfffffc12020f7981 */ /* 0x000f62000c1e1900 */
[C---:B------:R-:W-:Y:S01]  /*0390*/  IMAD.WIDE R6, R14.reuse, R7, UR12 ;  /* 0x0000000c0e067e25 */ /* 0x040fe2000f8e0207 */
[----:B------:R-:W-:Y:S02]  /*03a0*/  MOV R27, 0x4 ;  /* 0x00000004001b7802 */ /* 0x000fe40000000f00 */
[----:B------:R1:W5:Y:S01]  /*03b0*/  LDG.E R4, desc[UR18][R4.64] ;  /* 0x0000001204047981 */ /* 0x000362000c1e1900 */
[----:B------:R-:W-:-:S03]  /*03c0*/  IMAD.WIDE R8, R14, R9, UR14 ;  /* 0x0000000e0e087e25 */ /* 0x000fc6000f8e0209 */
[----:B------:R-:W5:Y:S01]  /*03d0*/  LDG.E R23, desc[UR18][R2.64] ;  /* 0x0000001202177981 */ /* 0x000f62000c1e1900 */
[----:B0-----:R-:W-:-:S03]  /*03e0*/  IMAD.WIDE R10, R14, R27, UR16 ;  /* 0x000000100e0a7e25 */ /* 0x001fc6000f8e021b */
[----:B------:R-:W5:Y:S04]  /*03f0*/  LDG.E R7, desc[UR18][R6.64] ;  /* 0x0000001206077981 */ /* 0x000f68000c1e1900 */
[----:B------:R-:W5:Y:S04]  /*0400*/  LDG.E R24, desc[UR18][R2.64+0x4] ;  /* 0x0000041202187981 */ /* 0x000f68000c1e1900 */
[----:B------:R-:W5:Y:S04]  /*0410*/  LDG.E R8, desc[UR18][R8.64] ;  /* 0x0000001208087981 */ /* 0x000f68000c1e1900 */
[----:B------:R-:W5:Y:S04]  /*0420*/  LDG.E R25, desc[UR18][R2.64+0x8] ;  /* 0x0000081202197981 */ /* 0x000f68000c1e1900 */
[----:B------:R-:W5:Y:S04]  /*0430*/  LDG.E R10, desc[UR18][R10.64] ;  /* 0x000000120a0a7981 */ /* 0x000f68000c1e1900 */
[----:B------:R0:W5:Y:S01]  /*0440*/  LDG.E R27, desc[UR18][R2.64+0xc] ;  /* 0x00000c12021b7981 */ /* 0x000162000c1e1900 */
[----:B------:R-:W-:-:S04]  /*0450*/  UIADD3 UR5, UPT, UPT, UR5, 0x8, URZ ;  /* 0x0000000805057890 */ /* 0x000fc8000fffe0ff */
[----:B------:R-:W-:Y:S01]  /*0460*/  UISETP.NE.AND UP0, UPT, UR5, URZ, UPT ;  /* 0x000000ff0500728c */ /* 0x000fe2000bf05270 */
[----:B-1----:R-:W-:Y:S02]  /*0470*/  MOV R5, UR20 ;  /* 0x0000001400057c02 */ /* 0x002fe40008000f00 */
[----:B0-----:R-:W-:Y:S02]  /*0480*/  IADD3 R2, P0, PT, R2, 0x20, RZ ;  /* 0x0000002002027810 */ /* 0x001fe40007f1e0ff */
[----:B------:R-:W-:Y:S02]  /*0490*/  LEA R14, R5, R14, 0x3 ;  /* 0x0000000e050e7211 */ /* 0x000fe400078e18ff */
[----:B------:R-:W-:Y:S01]  /*04a0*/  IADD3.X R3, PT, PT, RZ, R3, RZ, P0, !PT ;  /* 0x00000003ff037210 */ /* 0x000fe200007fe4ff */
[----:B--2---:R-:W-:-:S04]  /*04b0*/  FFMA R22, R21, R22, R12 ;  /* 0x0000001615167223 */ /* 0x004fc8000000000c */
[----:B---3--:R-:W-:-:S04]  /*04c0*/  FFMA R20, R19, R20, R22 ;  /* 0x0000001413147223 */ /* 0x008fc80000000016 */
[----:B----4-:R-:W-:-:S04]  /*04d0*/  FFMA R18, R17, R18, R20 ;  /* 0x0000001211127223 */ /* 0x010fc80000000014 */
[----:B-----5:R-:W-:-:S04]  /*04e0*/  FFMA R16, R15, R16, R18 ;  /* 0x000000100f107223 */ /* 0x020fc80000000012 */
[----:B------:R-:W-:-:S04]  /*04f0*/  FFMA R23, R23, R4, R16 ;  /* 0x0000000417177223 */ /* 0x000fc80000000010 */
[----:B------:R-:W-:-:S04]  /*0500*/  FFMA R24, R24, R7, R23 ;  /* 0x0000000718187223 */ /* 0x000fc80000000017 */
[----:B------:R-:W-:-:S04]  /*0510*/  FFMA R8, R25, R8, R24 ;  /* 0x0000000819087223 */ /* 0x000fc80000000018 */
[----:B------:R-:W-:Y:S01]  /*0520*/  FFMA R12, R27, R10, R8 ;  /* 0x0000000a1b0c7223 */ /* 0x000fe20000000008 */
[----:B------:R-:W-:Y:S06]  /*0530*/  BRA.U UP0, `(.L_x_15) ;  /* 0xfffffffd003c7547 */ /* 0x000fec000b83ffff */
.L_x_14:
[----:B------:R-:W-:-:S04]  /*0540*/  ULOP3.LUT UR6, UR20, 0x7, URZ, 0xc0, !UPT ;  /* 0x0000000714067892 */ /* 0x000fc8000f8ec0ff */
[----:B------:R-:W-:-:S09]  /*0550*/  UISETP.NE.AND UP0, UPT, UR6, URZ, UPT ;  /* 0x000000ff0600728c */ /* 0x000fd2000bf05270 */
[----:B------:R-:W-:Y:S05]  /*0560*/  BRA.U !UP0, `(.L_x_16) ;  /* 0x0000000508387547 */ /* 0x000fea000b800000 */
[----:B------:R-:W-:Y:S02]  /*0570*/  UISETP.GE.U32.AND UP0, UPT, UR6, 0x4, UPT ;  /* 0x000000040600788c */ /* 0x000fe4000bf06070 */
[----:B------:R-:W-:-:S04]  /*0580*/  ULOP3.LUT UR5, UR20, 0x3, URZ, 0xc0, !UPT ;  /* 0x0000000314057892 */ /* 0x000fc8000f8ec0ff */
[----:B------:R-:W-:-:S03]  /*0590*/  UISETP.NE.AND UP1, UPT, UR5, URZ, UPT ;  /* 0x000000ff0500728c */ /* 0x000fc6000bf25270 */
[----:B------:R-:W-:Y:S08]  /*05a0*/  BRA.U !UP0, `(.L_x_17) ;  /* 0x00000001087c7547 */ /* 0x000ff0000b800000 */
[----:B------:R-:W1:Y:S01]  /*05b0*/  LDC.64 R6, c[0x0][0x388] ;  /* 0x0000e200ff067b82 */ /* 0x000e620000000a00 */
[----:B------:R-:W2:Y:S01]  /*05c0*/  LDCU.64 UR6, c[0x0][0x380] ;  /* 0x00007000ff0677ac */ /* 0x000ea20008000a00 */
[----:B------:R-:W-:Y:S01]  /*05d0*/  IMAD.U32 R9, RZ, RZ, UR4 ;  /* 0x00000004ff097e24 */ /* 0x000fe2000f8e00ff */
[C---:B------:R-:W-:Y:S02]  /*05e0*/  IADD3 R3, PT, PT, R13.reuse, UR4, RZ ;  /* 0x000000040d037c10 */ /* 0x040fe4000fffe0ff */
[----:B------:R-:W-:Y:S01]  /*05f0*/  IADD3 R10, P0, PT, R13, UR4, RZ ;  /* 0x000000040d0a7c10 */ /* 0x000fe2000ff1e0ff */
[----:B------:R-:W-:Y:S01]  /*0600*/  IMAD R9, R9, UR20, R0 ;  /* 0x0000001409097c24 */ /* 0x000fe2000f8e0200 */
[----:B------:R-:W-:Y:S01]  /*0610*/  MOV R11, UR20 ;  /* 0x00000014000b7c02 */ /* 0x000fe20008000f00 */
[----:B------:R-:W3:Y:S01]  /*0620*/  LDC.64 R4, c[0x0][0x380] ;  /* 0x0000e000ff047b82 */ /* 0x000ee20000000a00 */
[----:B------:R-:W-:Y:S01]  /*0630*/  MOV R15, UR20 ;  /* 0x00000014000f7c02 */ /* 0x000fe20008000f00 */
[----:B-1----:R-:W-:Y:S01]  /*0640*/  IMAD.WIDE R6, R9, 0x4, R6 ;  /* 0x0000000409067825 */ /* 0x002fe200078e0206 */
[----:B------:R-:W-:-:S05]  /*0650*/  MOV R9, UR20 ;  /* 0x0000001400097c02 */ /* 0x000fca0008000f00 */
[----:B------:R-:W-:Y:S02]  /*0660*/  IMAD.WIDE R8, R9, 0x4, R6 ;  /* 0x0000000409087825 */ /* 0x000fe400078e0206 */
[----:B0-----:R-:W4:Y:S02]  /*0670*/  LDG.E R6, desc[UR18][R6.64] ;  /* 0x0000001206067981 */ /* 0x001f24000c1e1900 */
[----:B---3--:R-:W-:Y:S01]  /*0680*/  IMAD.WIDE.U32 R4, R3, 0x4, R4 ;  /* 0x0000000403047825 */ /* 0x008fe200078e0004 */
[----:B------:R-:W-:Y:S01]  /*0690*/  IADD3.X R3, PT, PT, RZ, RZ, RZ, P0, !PT ;  /* 0x000000ffff037210 */ /* 0x000fe200007fe4ff */
[----:B------:R-:W3:Y:S01]  /*06a0*/  LDG.E R17, desc[UR18][R8.64] ;  /* 0x0000001208117981 */ /* 0x000ee2000c1e1900 */
[----:B--2---:R-:W-:-:S03]  /*06b0*/  LEA R2, P0, R10, UR6, 0x2 ;  /* 0x000000060a027c11 */ /* 0x004fc6000f8010ff */
[----:B------:R-:W4:Y:S01]  /*06c0*/  LDG.E R5, desc[UR18][R4.64] ;  /* 0x0000001204057981 */ /* 0x000f22000c1e1900 */
[----:B------:R-:W-:Y:S01]  /*06d0*/  LEA.HI.X R3, R10, UR7, R3, 0x2, P0 ;  /* 0x000000070a037c11 */ /* 0x000fe200080f1403 */
[----:B------:R-:W-:-:S04]  /*06e0*/  IMAD.WIDE R10, R11, 0x4, R8 ;  /* 0x000000040b0a7825 */ /* 0x000fc800078e0208 */
[----:B------:R-:W3:Y:S01]  /*06f0*/  LDG.E R16, desc[UR18][R2.64+0x4] ;  /* 0x0000041202107981 */ /* 0x000ee2000c1e1900 */
[----:B------:R-:W-:-:S03]  /*0700*/  IMAD.WIDE R14, R15, 0x4, R10 ;  /* 0x000000040f0e7825 */ /* 0x000fc600078e020a */
[----:B------:R-:W2:Y:S04]  /*0710*/  LDG.E R19, desc[UR18][R10.64] ;  /* 0x000000120a137981 */ /* 0x000ea8000c1e1900 */
[----:B------:R-:W2:Y:S04]  /*0720*/  LDG.E R18, desc[UR18][R2.64+0x8] ;  /* 0x0000081202127981 */ /* 0x000ea8000c1e1900 */
[----:B------:R-:W5:Y:S04]  /*0730*/  LDG.E R20, desc[UR18][R2.64+0xc] ;  /* 0x00000c1202147981 */ /* 0x000f68000c1e1900 */
[----:B------:R-:W5:Y:S01]  /*0740*/  LDG.E R14, desc[UR18][R14.64] ;  /* 0x000000120e0e7981 */ /* 0x000f62000c1e1900 */
[----:B------:R-:W-:Y:S01]  /*0750*/  UIADD3 UR4, UPT, UPT, UR4, 0x4, URZ ;  /* 0x0000000404047890 */ /* 0x000fe2000fffe0ff */
[----:B----4-:R-:W-:-:S04]  /*0760*/  FFMA R5, R5, R6, R12 ;  /* 0x0000000605057223 */ /* 0x010fc8000000000c */
[----:B---3--:R-:W-:-:S04]  /*0770*/  FFMA R5, R16, R17, R5 ;  /* 0x0000001110057223 */ /* 0x008fc80000000005 */
[----:B--2---:R-:W-:-:S04]  /*0780*/  FFMA R5, R18, R19, R5 ;  /* 0x0000001312057223 */ /* 0x004fc80000000005 */
[----:B-----5:R-:W-:-:S07]  /*0790*/  FFMA R12, R20, R14, R5 ;  /* 0x0000000e140c7223 */ /* 0x020fce0000000005 */
.L_x_17:
[----:B------:R-:W-:Y:S05]  /*07a0*/  BRA.U !UP1, `(.L_x_16) ;  /* 0x0000000109a87547 */ /* 0x000fea000b800000 */
[----:B------:R-:W-:Y:S01]  /*07b0*/  UISETP.NE.AND UP0, UPT, UR5, 0x1, UPT ;  /* 0x000000010500788c */ /* 0x000fe2000bf05270 */
[----:B------:R-:W-:Y:S01]  /*07c0*/  MOV R7, UR4 ;  /* 0x0000000400077c02 */ /* 0x000fe20008000f00 */
[----:B------:R-:W-:Y:S02]  /*07d0*/  ULOP3.LUT UR5, UR20, 0x1, URZ, 0xc0, !UPT ;  /* 0x0000000114057892 */ /* 0x000fe4000f8ec0ff */
[----:B------:R-:W-:Y:S02]  /*07e0*/  MOV R15, UR20 ;  /* 0x00000014000f7c02 */ /* 0x000fe40008000f00 */
[----:B------:R-:W-:Y:S01]  /*07f0*/  UISETP.NE.U32.AND UP1, UPT, UR5, 0x1, UPT ;  /* 0x000000010500788c */ /* 0x000fe2000bf25070 */
[----:B------:R-:W-:-:S04]  /*0800*/  PLOP3.LUT P1, PT, PT, PT, UP0, 0x80, 0x8 ;  /* 0x000000000008781c */ /* 0x000fc80003f2f008 */
[----:B------:R-:W1:Y:S01]  /*0810*/  @UP0 LDCU.128 UR8, c[0x0][0x380] ;  /* 0x00007000ff0807ac */ /* 0x000e620008000c00 */
[----:B------:R-:W-:Y:S01]  /*0820*/  PLOP3.LUT P0, PT, PT, PT, UP1, 0x80, 0x8 ;  /* 0x000000000008781c */ /* 0x000fe20003f0f018 */
[----:B------:R-:W2:Y:S04]  /*0830*/  @UP0 LDCU.64 UR6, c[0x0][0x380] ;  /* 0x00007000ff0607ac */ /* 0x000ea80008000a00 */
[----:B------:R-:W3:Y:S03]  /*0840*/  @!UP1 LDCU.128 UR12, c[0x0][0x380] ;  /* 0x00007000ff0c97ac */ /* 0x000ee60008000c00 */
[C---:B------:R-:W-:Y:S02]  /*0850*/  @P1 IADD3 R3, PT, PT, R13.reuse, UR4, RZ ;  /* 0x000000040d031c10 */ /* 0x040fe4000fffe0ff */
[----:B------:R-:W-:Y:S01]  /*0860*/  @P1 IADD3 R6, P2, PT, R13, UR4, RZ ;  /* 0x000000040d061c10 */ /* 0x000fe2000ff5e0ff */
[----:B------:R-:W-:Y:S01]  /*0870*/  @UP0 UIADD3 UR4, UPT, UPT, UR4, 0x2, URZ ;  /* 0x0000000204040890 */ /* 0x000fe2000fffe0ff */
[----:B-1----:R-:W-:Y:S01]  /*0880*/  MOV R11, UR9 ;  /* 0x00000009000b7c02 */ /* 0x002fe20008000f00 */
[----:B------:R-:W-:Y:S01]  /*0890*/  IMAD.U32 R10, RZ, RZ, UR8 ;  /* 0x00000008ff0a7e24 */ /* 0x000fe2000f8e00ff */
[----:B------:R-:W-:-:S02]  /*08a0*/  MOV R4, UR10 ;  /* 0x0000000a00047c02 */ /* 0x000fc40008000f00 */
[----:B------:R-:W-:Y:S01]  /*08b0*/  MOV R5, UR11 ;  /* 0x0000000b00057c02 */ /* 0x000fe20008000f00 */
[----:B------:R-:W-:-:S04]  /*08c0*/  @P1 IMAD.WIDE.U32 R10, R3, 0x4, R10 ;  /* 0x00000004030a1825 */ /* 0x000fc800078e000a */
[----:B------:R-:W-:Y:S01]  /*08d0*/  @P1 IMAD R3, R7, UR20, R0 ;  /* 0x0000001407031c24 */ /* 0x000fe2000f8e0200 */
[----:B------:R-:W-:Y:S01]  /*08e0*/  @P1 IADD3.X R7, PT, PT, RZ, RZ, RZ, P2, !PT ;  /* 0x000000ffff071210 */ /* 0x000fe200017fe4ff */
[----:B------:R-:W-:Y:S01]  /*08f0*/  IMAD.U32 R19, RZ, RZ, UR4 ;  /* 0x00000004ff137e24 */ /* 0x000fe2000f8e00ff */
[C---:B--2---:R-:W-:Y:S01]  /*0900*/  @P1 LEA R2, P2, R6.reuse, UR6, 0x2 ;  /* 0x0000000606021c11 */ /* 0x044fe2000f8410ff */
[----:B------:R-:W-:Y:S01]  /*0910*/  @P1 IMAD.WIDE R4, R3, 0x4, R4 ;  /* 0x0000000403041825 */ /* 0x000fe200078e0204 */
[----:B------:R-:W-:Y:S01]  /*0920*/  @!P0 IADD3 R17, PT, PT, R13, UR4, RZ ;  /* 0x000000040d118c10 */ /* 0x000fe2000fffe0ff */
[----:B0-----:R-:W2:Y:S01]  /*0930*/  @P1 LDG.E R11, desc[UR18][R10.64] ;  /* 0x000000120a0b1981 */ /* 0x001ea2000c1e1900 */
[----:B------:R-:W-:Y:S01]  /*0940*/  @P1 LEA.HI.X R3, R6, UR7, R7, 0x2, P2 ;  /* 0x0000000706031c11 */ /* 0x000fe200090f1407 */
[----:B------:R-:W-:Y:S01]  /*0950*/  @!P0 IMAD R19, R19, UR20, R0 ;  /* 0x0000001413138c24 */ /* 0x000fe2000f8e0200 */
[----:B---3--:R-:W-:Y:S01]  /*0960*/  MOV R6, UR12 ;  /* 0x0000000c00067c02 */ /* 0x008fe20008000f00 */
[----:B------:R-:W-:Y:S01]  /*0970*/  @P1 IMAD.WIDE R14, R15, 0x4, R4 ;  /* 0x000000040f0e1825 */ /* 0x000fe200078e0204 */
[----:B------:R-:W-:Y:S01]  /*0980*/  MOV R7, UR13 ;  /* 0x0000000d00077c02 */ /* 0x000fe20008000f00 */
[----:B------:R-:W2:Y:S01]  /*0990*/  @P1 LDG.E R4, desc[UR18][R4.64] ;  /* 0x0000001204041981 */ /* 0x000ea2000c1e1900 */
[----:B------:R-:W-:-:S02]  /*09a0*/  MOV R8, UR14 ;  /* 0x0000000e00087c02 */ /* 0x000fc40008000f00 */
[----:B------:R-:W-:Y:S01]  /*09b0*/  MOV R9, UR15 ;  /* 0x0000000f00097c02 */ /* 0x000fe20008000f00 */
[----:B------:R-:W-:Y:S01]  /*09c0*/  @!P0 IMAD.WIDE.U32 R6, R17, 0x4, R6 ;  /* 0x0000000411068825 */ /* 0x000fe200078e0006 */
[----:B------:R-:W3:Y:S03]  /*09d0*/  @P1 LDG.E R14, desc[UR18][R14.64] ;  /* 0x000000120e0e1981 */ /* 0x000ee6000c1e1900 */
[----:B------:R-:W-:Y:S01]  /*09e0*/  @!P0 IMAD.WIDE R8, R19, 0x4, R8 ;  /* 0x0000000413088825 */ /* 0x000fe200078e0208 */
[----:B------:R-:W3:Y:S04]  /*09f0*/  @P1 LDG.E R2, desc[UR18][R2.64+0x4] ;  /* 0x0000041202021981 */ /* 0x000ee8000c1e1900 */
[----:B------:R-:W4:Y:S04]  /*0a00*/  @!P0 LDG.E R7, desc[UR18][R6.64] ;  /* 0x0000001206078981 */ /* 0x000f28000c1e1900 */
[----:B------:R-:W4:Y:S01]  /*0a10*/  @!P0 LDG.E R8, desc[UR18][R8.64] ;  /* 0x0000001208088981 */ /* 0x000f22000c1e1900 */
[----:B--2---:R-:W-:-:S04]  /*0a20*/  @P1 FFMA R11, R11, R4, R12 ;  /* 0x000000040b0b1223 */ /* 0x004fc8000000000c */
[----:B---3--:R-:W-:-:S04]  /*0a30*/  @P1 FFMA R12, R2, R14, R11 ;  /* 0x0000000e020c1223 */ /* 0x008fc8000000000b */
[----:B----4-:R-:W-:-:S07]  /*0a40*/  @!P0 FFMA R12, R7, R8, R12 ;  /* 0x00000008070c8223 */ /* 0x010fce000000000c */
.L_x_16:
[----:B------:R-:W1:Y:S01]  /*0a50*/  LDC.64 R2, c[0x0][0x390] ;  /* 0x0000e400ff027b82 */ /* 0x000e620000000a00 */
[----:B------:R-:W-:-:S05]  /*0a60*/  IADD3 R13, PT, PT, R0, R13, RZ ;  /* 0x0000000d000d7210 */ /* 0x000fca0007ffe0ff */
[----:B-1----:R-:W-:-:S05]  /*0a70*/  IMAD.WIDE R2, R13, 0x4, R2 ;  /* 0x000000040d027825 */ /* 0x002fca00078e0202 */
[----:B0-----:R-:W-:Y:S01]  /*0a80*/  STG.E desc[UR18][R2.64], R12 ;  /* 0x0000000c02007986 */ /* 0x001fe2000c101912 */
[----:B------:R-:W-:Y:S05]  /*0a90*/  EXIT ;  /* 0x000000000000794d */ /* 0x000fea0003800000 */
.L_x_18:
        /* <DEDUP_REMOVED lines=14> */
.L_x_21:


//--------------------- .nv.shared._Z25practical_tile_matrix_mulPfS_S_i --------------------------
	.section	.nv.shared._Z25practical_tile_matrix_mulPfS_S_i,"aw",@nobits
	.sectionflags	@""
	.align	4
.nv.shared._Z25practical_tile_matrix_mulPfS_S_i:
	.zero		3072


//--------------------- .nv.shared.reserved.0     --------------------------
	.section	.nv.shared.reserved.0,"aw",@nobits
	.weak		__nv_reservedSMEM_offset_0_alias
	.size		__nv_reservedSMEM_offset_0_alias, 0, 64
	.other		__nv_reservedSMEM_offset_0_alias,@"STO_CUDA_RESERVED_SHARED STV_DEFAULT"
__nv_reservedSMEM_offset_0_alias:
	.zero		0
	.zero		64


//--------------------- .nv.shared._Z16tiled_matrix_mulPfS_S_i --------------------------
	.section	.nv.shared._Z16tiled_matrix_mulPfS_S_i,"aw",@nobits
	.sectionflags	@""
	.align	4
.nv.shared._Z16tiled_matrix_mulPfS_S_i:
	.zero		3072


//--------------------- .nv.constant0._Z25practical_tile_matrix_mulPfS_S_i --------------------------
	.section	.nv.constant0._Z25practical_tile_matrix_mulPfS_S_i,"a",@progbits
	.sectionflags	@""
	.align	4
.nv.constant0._Z25practical_tile_matrix_mulPfS_S_i:
	.zero		924


//--------------------- .nv.constant0._Z16tiled_matrix_mulPfS_S_i --------------------------
	.section	.nv.constant0._Z16tiled_matrix_mulPfS_S_i,"a",@progbits
	.sectionflags	@""
	.align	4
.nv.constant0._Z16tiled_matrix_mulPfS_S_i:
	.zero		924


//--------------------- .nv.constant0._Z16plain_matrix_mulPfS_S_i --------------------------
	.section	.nv.constant0._Z16plain_matrix_mulPfS_S_i,"a",@progbits
	.sectionflags	@""
	.align	4
.nv.constant0._Z16plain_matrix_mulPfS_S_i:
	.zero		924


//--------------------- SYMBOLS --------------------------

	.type		.nv.reservedSmem.offset0,@object
	.size		.nv.reservedSmem.offset0,0x4
	.type		.nv.reservedSmem.cap,@object
	.size		.nv.reservedSmem.cap,0x4
